	.target	sm_100a

	.elftype	@"ET_EXEC"


//--------------------- .note.nv.tkinfo           --------------------------
	.section	.note.nv.tkinfo,"",@"SHT_NOTE"
	.sectionflags	@"SHF_NOTE_NV_TKINFO"
	.tkinfo
        /*0018*/ 	.word	0x00000002
        /*0030*/ 	.string	""
        /*0030*/ 	.string	"ptxas"
        /*0030*/ 	.string	"Cuda compilation tools, release 13.0, V13.0.88"
        /*0030*/ 	.string	"Build cuda_13.0.r13.0/compiler.36424714_0"
        /*0030*/ 	.string	"-arch sm_100a -m 64 "



//--------------------- .note.nv.cuinfo           --------------------------
	.section	.note.nv.cuinfo,"",@"SHT_NOTE"
	.sectionflags	@"SHF_NOTE_NV_CUINFO"
        /*0018*/ 	.short	0x0002
        /*001a*/ 	.short	0x0064
        /*001c*/ 	.short	0x0082
	.zero		2


//--------------------- .nv.info                  --------------------------
	.section	.nv.info,"",@"SHT_CUDA_INFO"
	.align	4


	//----- nvinfo : EIATTR_REGCOUNT
	.align		4
        /*0000*/ 	.byte	0x04, 0x2f
        /*0002*/ 	.short	(.L_19 - .L_18)
	.align		4
.L_18:
        /*0004*/ 	.word	index@(_ZN7cutlass13device_kernelINS_4gemm6kernel13GemmUniversalIN4cute5tupleIJiiiiEEENS1_10collective13CollectiveMmaINS1_46MainloopSm100TmaUmmaWarpSpecializedBlockScaledILi5ELi2ELi2ENS5_IJNS4_1CILi1EEENSA_ILi4EEESB_EEEEENS5_IJNSA_ILi128EEESF_NSA_ILi256EEEEEENS5_IJNS_12float_e2m1_tENS_13float_ue4m3_tEEEENS5_IJNS5_IJlSB_lEEENS4_6LayoutINS5_IJNS5_IJNS5_IJNSA_ILi32EEESC_EEEiEEENS5_IJNS5_IJNSA_ILi16EEESC_EEEiEEENS5_IJSB_iEEEEEENS5_IJSS_NS5_IJNS5_IJNSA_ILi0EEESB_EEENSA_ILi512EEEEEENS5_IJSV_iEEEEEEEEEEESK_S12_NS4_8TiledMMAINS4_8MMA_AtomIJNS4_17SM100_MMA_MXF4_SSISI_SI_fSJ_Li128ELi128ELi16ELNS4_4UMMA5MajorE0ELS17_0ELNS16_7ScaleInE0ELS18_0EEEEEENSM_INS5_IJSB_SB_SB_EEENS5_IJSV_SV_SV_EEEEENS5_IJNS4_10UnderscoreES1E_S1E_EEEEENS5_IJNS4_23SM90_TMA_LOAD_MULTICASTES1H_EEENS5_IJNS4_14ComposedLayoutINS4_7SwizzleILi3ELi4ELi3EEENS4_18smem_ptr_flag_bitsILi4EEENSM_INS5_IJNSA_ILi8EEESG_EEENS5_IJSG_SB_EEEEEEENSM_INS5_IJNS5_IJNS5_IJSO_SB_EEESR_EEESB_NS5_IJSB_SC_EEEEEENS5_IJNS5_IJNS5_IJSR_SX_EEESW_EEESV_NS5_IJSC_SX_EEEEEEEEEEEvNS4_8identityENS5_IJNS4_13SM90_TMA_LOADES24_EEES22_vS23_EENS_8epilogue10collective18CollectiveEpilogueINS27_23Sm100TmaWarpSpecializedILi4ELi2ELi32ELb1ELb0EEEJSH_NS5_IJNSM_ISF_SB_EENSM_ISN_SB_EEEEENS_10bfloat16_tESL_S2F_SL_NS27_6fusion15FusionCallbacksIS2B_NS2G_17LinearCombinationIS2F_fS2F_fLNS_15FloatRoundStyleE2EEESH_S2E_JEEENS4_5SM1004TMEM4LOAD26SM100_TMEM_LOAD_32dp32b32xES24_NS1J_INS1K_ILi2ELi4ELi3EEENS1M_ILi16EEENSM_INS5_IJS1O_SN_EEENS5_IJSN_SB_EEEEEEENS4_39AutoVectorizingCopyWithAssumedAlignmentILi128EEENS4_14SM90_TMA_STOREES2V_S2X_S2X_EEEvvEEEEvNT_6ParamsE)
        /*0008*/ 	.word	0x0000006e


	//----- nvinfo : EIATTR_FRAME_SIZE
	.align		4
.L_19:
        /*000c*/ 	.byte	0x04, 0x11
        /*000e*/ 	.short	(.L_21 - .L_20)
	.align		4
.L_20:
        /*0010*/ 	.word	index@($__internal_2_$__cuda_sm10x_tcgen05_guardrail_trap_unallocated_columns_being_dealloced)
        /*0014*/ 	.word	0x00000000


	//----- nvinfo : EIATTR_FRAME_SIZE
	.align		4
.L_21:
        /*0018*/ 	.byte	0x04, 0x11
        /*001a*/ 	.short	(.L_23 - .L_22)
	.align		4
.L_22:
        /*001c*/ 	.word	index@($__internal_1_$__cuda_sm10x_tcgen05_guardrail_trap_phase_invalid_during_alloc)
        /*0020*/ 	.word	0x00000000


	//----- nvinfo : EIATTR_FRAME_SIZE
	.align		4
.L_23:
        /*0024*/ 	.byte	0x04, 0x11
        /*0026*/ 	.short	(.L_25 - .L_24)
	.align		4
.L_24:
        /*0028*/ 	.word	index@($__internal_0_$__cuda_sm10x_tcgen05_guardrail_trap_col_being_dealloced_not_returned_by_alloc)
        /*002c*/ 	.word	0x00000000


	//----- nvinfo : EIATTR_FRAME_SIZE
	.align		4
.L_25:
        /*0030*/ 	.byte	0x04, 0x11
        /*0032*/ 	.short	(.L_27 - .L_26)
	.align		4
.L_26:
        /*0034*/ 	.word	index@(_ZN7cutlass13device_kernelINS_4gemm6kernel13GemmUniversalIN4cute5tupleIJiiiiEEENS1_10collective13CollectiveMmaINS1_46MainloopSm100TmaUmmaWarpSpecializedBlockScaledILi5ELi2ELi2ENS5_IJNS4_1CILi1EEENSA_ILi4EEESB_EEEEENS5_IJNSA_ILi128EEESF_NSA_ILi256EEEEEENS5_IJNS_12float_e2m1_tENS_13float_ue4m3_tEEEENS5_IJNS5_IJlSB_lEEENS4_6LayoutINS5_IJNS5_IJNS5_IJNSA_ILi32EEESC_EEEiEEENS5_IJNS5_IJNSA_ILi16EEESC_EEEiEEENS5_IJSB_iEEEEEENS5_IJSS_NS5_IJNS5_IJNSA_ILi0EEESB_EEENSA_ILi512EEEEEENS5_IJSV_iEEEEEEEEEEESK_S12_NS4_8TiledMMAINS4_8MMA_AtomIJNS4_17SM100_MMA_MXF4_SSISI_SI_fSJ_Li128ELi128ELi16ELNS4_4UMMA5MajorE0ELS17_0ELNS16_7ScaleInE0ELS18_0EEEEEENSM_INS5_IJSB_SB_SB_EEENS5_IJSV_SV_SV_EEEEENS5_IJNS4_10UnderscoreES1E_S1E_EEEEENS5_IJNS4_23SM90_TMA_LOAD_MULTICASTES1H_EEENS5_IJNS4_14ComposedLayoutINS4_7SwizzleILi3ELi4ELi3EEENS4_18smem_ptr_flag_bitsILi4EEENSM_INS5_IJNSA_ILi8EEESG_EEENS5_IJSG_SB_EEEEEEENSM_INS5_IJNS5_IJNS5_IJSO_SB_EEESR_EEESB_NS5_IJSB_SC_EEEEEENS5_IJNS5_IJNS5_IJSR_SX_EEESW_EEESV_NS5_IJSC_SX_EEEEEEEEEEEvNS4_8identityENS5_IJNS4_13SM90_TMA_LOADES24_EEES22_vS23_EENS_8epilogue10collective18CollectiveEpilogueINS27_23Sm100TmaWarpSpecializedILi4ELi2ELi32ELb1ELb0EEEJSH_NS5_IJNSM_ISF_SB_EENSM_ISN_SB_EEEEENS_10bfloat16_tESL_S2F_SL_NS27_6fusion15FusionCallbacksIS2B_NS2G_17LinearCombinationIS2F_fS2F_fLNS_15FloatRoundStyleE2EEESH_S2E_JEEENS4_5SM1004TMEM4LOAD26SM100_TMEM_LOAD_32dp32b32xES24_NS1J_INS1K_ILi2ELi4ELi3EEENS1M_ILi16EEENSM_INS5_IJS1O_SN_EEENS5_IJSN_SB_EEEEEEENS4_39AutoVectorizingCopyWithAssumedAlignmentILi128EEENS4_14SM90_TMA_STOREES2V_S2X_S2X_EEEvvEEEEvNT_6ParamsE)
        /*0038*/ 	.word	0x00000000


	//----- nvinfo : EIATTR_MIN_STACK_SIZE
	.align		4
.L_27:
        /*003c*/ 	.byte	0x04, 0x12
        /*003e*/ 	.short	(.L_29 - .L_28)
	.align		4
.L_28:
        /*0040*/ 	.word	index@(_ZN7cutlass13device_kernelINS_4gemm6kernel13GemmUniversalIN4cute5tupleIJiiiiEEENS1_10collective13CollectiveMmaINS1_46MainloopSm100TmaUmmaWarpSpecializedBlockScaledILi5ELi2ELi2ENS5_IJNS4_1CILi1EEENSA_ILi4EEESB_EEEEENS5_IJNSA_ILi128EEESF_NSA_ILi256EEEEEENS5_IJNS_12float_e2m1_tENS_13float_ue4m3_tEEEENS5_IJNS5_IJlSB_lEEENS4_6LayoutINS5_IJNS5_IJNS5_IJNSA_ILi32EEESC_EEEiEEENS5_IJNS5_IJNSA_ILi16EEESC_EEEiEEENS5_IJSB_iEEEEEENS5_IJSS_NS5_IJNS5_IJNSA_ILi0EEESB_EEENSA_ILi512EEEEEENS5_IJSV_iEEEEEEEEEEESK_S12_NS4_8TiledMMAINS4_8MMA_AtomIJNS4_17SM100_MMA_MXF4_SSISI_SI_fSJ_Li128ELi128ELi16ELNS4_4UMMA5MajorE0ELS17_0ELNS16_7ScaleInE0ELS18_0EEEEEENSM_INS5_IJSB_SB_SB_EEENS5_IJSV_SV_SV_EEEEENS5_IJNS4_10UnderscoreES1E_S1E_EEEEENS5_IJNS4_23SM90_TMA_LOAD_MULTICASTES1H_EEENS5_IJNS4_14ComposedLayoutINS4_7SwizzleILi3ELi4ELi3EEENS4_18smem_ptr_flag_bitsILi4EEENSM_INS5_IJNSA_ILi8EEESG_EEENS5_IJSG_SB_EEEEEEENSM_INS5_IJNS5_IJNS5_IJSO_SB_EEESR_EEESB_NS5_IJSB_SC_EEEEEENS5_IJNS5_IJNS5_IJSR_SX_EEESW_EEESV_NS5_IJSC_SX_EEEEEEEEEEEvNS4_8identityENS5_IJNS4_13SM90_TMA_LOADES24_EEES22_vS23_EENS_8epilogue10collective18CollectiveEpilogueINS27_23Sm100TmaWarpSpecializedILi4ELi2ELi32ELb1ELb0EEEJSH_NS5_IJNSM_ISF_SB_EENSM_ISN_SB_EEEEENS_10bfloat16_tESL_S2F_SL_NS27_6fusion15FusionCallbacksIS2B_NS2G_17LinearCombinationIS2F_fS2F_fLNS_15FloatRoundStyleE2EEESH_S2E_JEEENS4_5SM1004TMEM4LOAD26SM100_TMEM_LOAD_32dp32b32xES24_NS1J_INS1K_ILi2ELi4ELi3EEENS1M_ILi16EEENSM_INS5_IJS1O_SN_EEENS5_IJSN_SB_EEEEEEENS4_39AutoVectorizingCopyWithAssumedAlignmentILi128EEENS4_14SM90_TMA_STOREES2V_S2X_S2X_EEEvvEEEEvNT_6ParamsE)
        /*0044*/ 	.word	0x00000000
.L_29:


//--------------------- .nv.compat                --------------------------
	.section	.nv.compat,"",@"SHT_CUDA_COMPAT_INFO"
	.align	4
        /*0000*/ 	.byte	0x02, 0x09, 0x01, 0x00, 0x02, 0x02, 0x02, 0x00, 0x02, 0x05, 0x05, 0x00, 0x03, 0x07, 0x01, 0x01
        /*0010*/ 	.byte	0x02, 0x03, 0x01, 0x00, 0x02, 0x06, 0x01, 0x00, 0x04, 0x0b, 0x08, 0x00, 0x09, 0x00, 0x00, 0x00
        /*0020*/ 	.byte	0x00, 0x00, 0x00, 0x00


//--------------------- .nv.info._ZN7cutlass13device_kernelINS_4gemm6kernel13GemmUniversalIN4cute5tupleIJiiiiEEENS1_10collective13CollectiveMmaINS1_46MainloopSm100TmaUmmaWarpSpecializedBlockScaledILi5ELi2ELi2ENS5_IJNS4_1CILi1EEENSA_ILi4EEESB_EEEEENS5_IJNSA_ILi128EEESF_NSA_ILi256EEEEEENS5_IJNS_12float_e2m1_tENS_13float_ue4m3_tEEEENS5_IJNS5_IJlSB_lEEENS4_6LayoutINS5_IJNS5_IJNS5_IJNSA_ILi32EEESC_EEEiEEENS5_IJNS5_IJNSA_ILi16EEESC_EEEiEEENS5_IJSB_iEEEEEENS5_IJSS_NS5_IJNS5_IJNSA_ILi0EEESB_EEENSA_ILi512EEEEEENS5_IJSV_iEEEEEEEEEEESK_S12_NS4_8TiledMMAINS4_8MMA_AtomIJNS4_17SM100_MMA_MXF4_SSISI_SI_fSJ_Li128ELi128ELi16ELNS4_4UMMA5MajorE0ELS17_0ELNS16_7ScaleInE0ELS18_0EEEEEENSM_INS5_IJSB_SB_SB_EEENS5_IJSV_SV_SV_EEEEENS5_IJNS4_10UnderscoreES1E_S1E_EEEEENS5_IJNS4_23SM90_TMA_LOAD_MULTICASTES1H_EEENS5_IJNS4_14ComposedLayoutINS4_7SwizzleILi3ELi4ELi3EEENS4_18smem_ptr_flag_bitsILi4EEENSM_INS5_IJNSA_ILi8EEESG_EEENS5_IJSG_SB_EEEEEEENSM_INS5_IJNS5_IJNS5_IJSO_SB_EEESR_EEESB_NS5_IJSB_SC_EEEEEENS5_IJNS5_IJNS5_IJSR_SX_EEESW_EEESV_NS5_IJSC_SX_EEEEEEEEEEEvNS4_8identityENS5_IJNS4_13SM90_TMA_LOADES24_EEES22_vS23_EENS_8epilogue10collective18CollectiveEpilogueINS27_23Sm100TmaWarpSpecializedILi4ELi2ELi32ELb1ELb0EEEJSH_NS5_IJNSM_ISF_SB_EENSM_ISN_SB_EEEEENS_10bfloat16_tESL_S2F_SL_NS27_6fusion15FusionCallbacksIS2B_NS2G_17LinearCombinationIS2F_fS2F_fLNS_15FloatRoundStyleE2EEESH_S2E_JEEENS4_5SM1004TMEM4LOAD26SM100_TMEM_LOAD_32dp32b32xES24_NS1J_INS1K_ILi2ELi4ELi3EEENS1M_ILi16EEENSM_INS5_IJS1O_SN_EEENS5_IJSN_SB_EEEEEEENS4_39AutoVectorizingCopyWithAssumedAlignmentILi128EEENS4_14SM90_TMA_STOREES2V_S2X_S2X_EEEvvEEEEvNT_6ParamsE --------------------------
	.section	.nv.info._ZN7cutlass13device_kernelINS_4gemm6kernel13GemmUniversalIN4cute5tupleIJiiiiEEENS1_10collective13CollectiveMmaINS1_46MainloopSm100TmaUmmaWarpSpecializedBlockScaledILi5ELi2ELi2ENS5_IJNS4_1CILi1EEENSA_ILi4EEESB_EEEEENS5_IJNSA_ILi128EEESF_NSA_ILi256EEEEEENS5_IJNS_12float_e2m1_tENS_13float_ue4m3_tEEEENS5_IJNS5_IJlSB_lEEENS4_6LayoutINS5_IJNS5_IJNS5_IJNSA_ILi32EEESC_EEEiEEENS5_IJNS5_IJNSA_ILi16EEESC_EEEiEEENS5_IJSB_iEEEEEENS5_IJSS_NS5_IJNS5_IJNSA_ILi0EEESB_EEENSA_ILi512EEEEEENS5_IJSV_iEEEEEEEEEEESK_S12_NS4_8TiledMMAINS4_8MMA_AtomIJNS4_17SM100_MMA_MXF4_SSISI_SI_fSJ_Li128ELi128ELi16ELNS4_4UMMA5MajorE0ELS17_0ELNS16_7ScaleInE0ELS18_0EEEEEENSM_INS5_IJSB_SB_SB_EEENS5_IJSV_SV_SV_EEEEENS5_IJNS4_10UnderscoreES1E_S1E_EEEEENS5_IJNS4_23SM90_TMA_LOAD_MULTICASTES1H_EEENS5_IJNS4_14ComposedLayoutINS4_7SwizzleILi3ELi4ELi3EEENS4_18smem_ptr_flag_bitsILi4EEENSM_INS5_IJNSA_ILi8EEESG_EEENS5_IJSG_SB_EEEEEEENSM_INS5_IJNS5_IJNS5_IJSO_SB_EEESR_EEESB_NS5_IJSB_SC_EEEEEENS5_IJNS5_IJNS5_IJSR_SX_EEESW_EEESV_NS5_IJSC_SX_EEEEEEEEEEEvNS4_8identityENS5_IJNS4_13SM90_TMA_LOADES24_EEES22_vS23_EENS_8epilogue10collective18CollectiveEpilogueINS27_23Sm100TmaWarpSpecializedILi4ELi2ELi32ELb1ELb0EEEJSH_NS5_IJNSM_ISF_SB_EENSM_ISN_SB_EEEEENS_10bfloat16_tESL_S2F_SL_NS27_6fusion15FusionCallbacksIS2B_NS2G_17LinearCombinationIS2F_fS2F_fLNS_15FloatRoundStyleE2EEESH_S2E_JEEENS4_5SM1004TMEM4LOAD26SM100_TMEM_LOAD_32dp32b32xES24_NS1J_INS1K_ILi2ELi4ELi3EEENS1M_ILi16EEENSM_INS5_IJS1O_SN_EEENS5_IJSN_SB_EEEEEEENS4_39AutoVectorizingCopyWithAssumedAlignmentILi128EEENS4_14SM90_TMA_STOREES2V_S2X_S2X_EEEvvEEEEvNT_6ParamsE,"",@"SHT_CUDA_INFO"
	.sectionflags	@""
	.align	4


	//----- nvinfo : EIATTR_CUDA_API_VERSION
	.align		4
        /*0000*/ 	.byte	0x04, 0x37
        /*0002*/ 	.short	(.L_31 - .L_30)
.L_30:
        /*0004*/ 	.word	0x00000082


	//----- nvinfo : EIATTR_KPARAM_INFO
	.align		4
.L_31:
        /*0008*/ 	.byte	0x04, 0x17
        /*000a*/ 	.short	(.L_33 - .L_32)
.L_32:
        /*000c*/ 	.word	0x00000000
        /*0010*/ 	.short	0x0000
        /*0012*/ 	.short	0x0000
        /*0014*/ 	.byte	0x00, 0xf0, 0x01, 0x30


	//----- nvinfo : EIATTR_AT_ENTRY_FRAGMENTS
	.align		4
.L_33:
        /*0018*/ 	.byte	0x04, 0x4f
        /*001a*/ 	.short	(.L_35 - .L_34)


	//   ....[0]....
.L_34:
        /*001c*/ 	.word	0x00000006


	//----- nvinfo : EIATTR_RESERVED_SMEM_USED
	.align		4
.L_35:
        /*0020*/ 	.byte	0x01, 0x41
	.zero		2


	//----- nvinfo : EIATTR_SPARSE_MMA_MASK
	.align		4
        /*0024*/ 	.byte	0x03, 0x50
        /*0026*/ 	.short	0x0000


	//----- nvinfo : EIATTR_TCGEN05_1CTA_USED
	.align		4
        /*0028*/ 	.byte	0x01, 0x51
	.zero		2


	//----- nvinfo : EIATTR_MAXREG_COUNT
	.align		4
        /*002c*/ 	.byte	0x03, 0x1b
        /*002e*/ 	.short	0x00ff


	//----- nvinfo : EIATTR_NUM_BARRIERS
	.align		4
        /*0030*/ 	.byte	0x02, 0x4c
        /*0032*/ 	.byte	0x07
	.zero		1


	//----- nvinfo : EIATTR_EXTERNS
	.align		4
        /*0034*/ 	.byte	0x04, 0x0f
        /*0036*/ 	.short	(.L_37 - .L_36)


	//   ....[0]....
	.align		4
.L_36:
        /*0038*/ 	.word	index@(__assertfail)


	//----- nvinfo : EIATTR_MERCURY_ISA_VERSION
	.align		4
.L_37:
        /*003c*/ 	.byte	0x03, 0x5f
        /*003e*/ 	.short	0x0101


	//----- nvinfo : EIATTR_INT_WARP_WIDE_INSTR_OFFSETS
	.align		4
        /*0040*/ 	.byte	0x04, 0x31
        /*0042*/ 	.short	(.L_39 - .L_38)


	//   ....[0]....
.L_38:
        /*0044*/ 	.word	0x000023a0


	//   ....[1]....
        /*0048*/ 	.word	0x00004190


	//   ....[2]....
        /*004c*/ 	.word	0x000041c0


	//   ....[3]....
        /*0050*/ 	.word	0x00004210


	//   ....[4]....
        /*0054*/ 	.word	0x00004ad0


	//   ....[5]....
        /*0058*/ 	.word	0x00004b30


	//   ....[6]....
        /*005c*/ 	.word	0x00004c10


	//   ....[7]....
        /*0060*/ 	.word	0x00004c80


	//   ....[8]....
        /*0064*/ 	.word	0x00004d90


	//   ....[9]....
        /*0068*/ 	.word	0x00004e20


	//   ....[10]....
        /*006c*/ 	.word	0x00004ff0


	//   ....[11]....
        /*0070*/ 	.word	0x000050a0


	//----- nvinfo : EIATTR_COOP_GROUP_MASK_REGIDS
	.align		4
.L_39:
        /*0074*/ 	.byte	0x04, 0x29
        /*0076*/ 	.short	(.L_41 - .L_40)


	//   ....[0]....
.L_40:
        /*0078*/ 	.word	0xffffffff


	//   ....[1]....
        /*007c*/ 	.word	0xffffffff


	//   ....[2]....
        /*0080*/ 	.word	0xffffffff


	//   ....[3]....
        /*0084*/ 	.word	0xffffffff


	//   ....[4]....
        /*0088*/ 	.word	0xffffffff


	//   ....[5]....
        /*008c*/ 	.word	0xffffffff


	//   ....[6]....
        /*0090*/ 	.word	0xffffffff


	//   ....[7]....
        /*0094*/ 	.word	0xffffffff


	//   ....[8]....
        /*0098*/ 	.word	0xffffffff


	//   ....[9]....
        /*009c*/ 	.word	0xffffffff


	//   ....[10]....
        /*00a0*/ 	.word	0xffffffff


	//   ....[11]....
        /*00a4*/ 	.word	0xffffffff


	//   ....[12]....
        /*00a8*/ 	.word	0xffffffff


	//   ....[13]....
        /*00ac*/ 	.word	0xffffffff


	//----- nvinfo : EIATTR_COOP_GROUP_INSTR_OFFSETS
	.align		4
.L_41:
        /*00b0*/ 	.byte	0x04, 0x28
        /*00b2*/ 	.short	(.L_43 - .L_42)


	//   ....[0]....
.L_42:
        /*00b4*/ 	.word	0x00000090


	//   ....[1]....
        /*00b8*/ 	.word	0x00000530


	//   ....[2]....
        /*00bc*/ 	.word	0x00000700


	//   ....[3]....
        /*00c0*/ 	.word	0x000008a0


	//   ....[4]....
        /*00c4*/ 	.word	0x000009a0


	//   ....[5]....
        /*00c8*/ 	.word	0x00000b10


	//   ....[6]....
        /*00cc*/ 	.word	0x00000c70


	//   ....[7]....
        /*00d0*/ 	.word	0x00000e20


	//   ....[8]....
        /*00d4*/ 	.word	0x00002280


	//   ....[9]....
        /*00d8*/ 	.word	0x00003100


	//   ....[10]....
        /*00dc*/ 	.word	0x00003310


	//   ....[11]....
        /*00e0*/ 	.word	0x00003340


	//   ....[12]....
        /*00e4*/ 	.word	0x00004080


	//   ....[13]....
        /*00e8*/ 	.word	0x000042b0


	//----- nvinfo : EIATTR_VRC_CTA_INIT_COUNT
	.align		4
.L_43:
        /*00ec*/ 	.byte	0x02, 0x4a
        /*00ee*/ 	.byte	0x80
	.zero		1


	//----- nvinfo : EIATTR_SYSCALL_OFFSETS
	.align		4
        /*00f0*/ 	.byte	0x04, 0x46
        /*00f2*/ 	.short	(.L_45 - .L_44)


	//   ....[0]....
.L_44:
        /*00f4*/ 	.word	0x00005bc0


	//   ....[1]....
        /*00f8*/ 	.word	0x00005cb0


	//   ....[2]....
        /*00fc*/ 	.word	0x00006420


	//   ....[3]....
        /*0100*/ 	.word	0x000070a0


	//   ....[4]....
        /*0104*/ 	.word	0x00007cf0


	//   ....[5]....
        /*0108*/ 	.word	0x00008940


	//----- nvinfo : EIATTR_MBARRIER_INSTR_OFFSETS
	.align		4
.L_45:
        /*010c*/ 	.byte	0x04, 0x39
        /*010e*/ 	.short	(.L_47 - .L_46)


	//   ....[0]....
.L_46:
        /*0110*/ 	.word	0x00000650
        /*0114*/ 	.word	0x000000ff
        /*0118*/ 	.word	0x00000000
        /*011c*/ 	.short	0x0100
        /*011e*/ 	.byte	0x06
	.zero		1


	//   ....[1]....
        /*0120*/ 	.word	0x00000660
        /*0124*/ 	.word	0x000000ff
        /*0128*/ 	.word	0x00000028
        /*012c*/ 	.short	0x0100
        /*012e*/ 	.byte	0x06
	.zero		1


	//   ....[2]....
        /*0130*/ 	.word	0x00000670
        /*0134*/ 	.word	0x000000ff
        /*0138*/ 	.word	0x00000008
        /*013c*/ 	.short	0x0100
        /*013e*/ 	.byte	0x06
	.zero		1


	//   ....[3]....
        /*0140*/ 	.word	0x00000680
        /*0144*/ 	.word	0x000000ff
        /*0148*/ 	.word	0x00000030
        /*014c*/ 	.short	0x0100
        /*014e*/ 	.byte	0x06
	.zero		1


	//   ....[4]....
        /*0150*/ 	.word	0x00000690
        /*0154*/ 	.word	0x000000ff
        /*0158*/ 	.word	0x00000010
        /*015c*/ 	.short	0x0100
        /*015e*/ 	.byte	0x06
	.zero		1


	//   ....[5]....
        /*0160*/ 	.word	0x000006a0
        /*0164*/ 	.word	0x000000ff
        /*0168*/ 	.word	0x00000038
        /*016c*/ 	.short	0x0100
        /*016e*/ 	.byte	0x06
	.zero		1


	//   ....[6]....
        /*0170*/ 	.word	0x000006b0
        /*0174*/ 	.word	0x000000ff
        /*0178*/ 	.word	0x00000018
        /*017c*/ 	.short	0x0100
        /*017e*/ 	.byte	0x06
	.zero		1


	//   ....[7]....
        /*0180*/ 	.word	0x000006c0
        /*0184*/ 	.word	0x000000ff
        /*0188*/ 	.word	0x00000040
        /*018c*/ 	.short	0x0100
        /*018e*/ 	.byte	0x06
	.zero		1


	//   ....[8]....
        /*0190*/ 	.word	0x000006d0
        /*0194*/ 	.word	0x000000ff
        /*0198*/ 	.word	0x00000020
        /*019c*/ 	.short	0x0100
        /*019e*/ 	.byte	0x06
	.zero		1


	//   ....[9]....
        /*01a0*/ 	.word	0x000006e0
        /*01a4*/ 	.word	0x000000ff
        /*01a8*/ 	.word	0x00000048
        /*01ac*/ 	.short	0x0100
        /*01ae*/ 	.byte	0x06
	.zero		1


	//   ....[10]....
        /*01b0*/ 	.word	0x00000810
        /*01b4*/ 	.word	0x000000ff
        /*01b8*/ 	.word	0x00000050
        /*01bc*/ 	.short	0x0100
        /*01be*/ 	.byte	0x06
	.zero		1


	//   ....[11]....
        /*01c0*/ 	.word	0x00000820
        /*01c4*/ 	.word	0x000000ff
        /*01c8*/ 	.word	0x00000070
        /*01cc*/ 	.short	0x0100
        /*01ce*/ 	.byte	0x06
	.zero		1


	//   ....[12]....
        /*01d0*/ 	.word	0x00000830
        /*01d4*/ 	.word	0x000000ff
        /*01d8*/ 	.word	0x00000058
        /*01dc*/ 	.short	0x0100
        /*01de*/ 	.byte	0x06
	.zero		1


	//   ....[13]....
        /*01e0*/ 	.word	0x00000840
        /*01e4*/ 	.word	0x000000ff
        /*01e8*/ 	.word	0x00000078
        /*01ec*/ 	.short	0x0100
        /*01ee*/ 	.byte	0x06
	.zero		1


	//   ....[14]....
        /*01f0*/ 	.word	0x00000850
        /*01f4*/ 	.word	0x000000ff
        /*01f8*/ 	.word	0x00000060
        /*01fc*/ 	.short	0x0100
        /*01fe*/ 	.byte	0x06
	.zero		1


	//   ....[15]....
        /*0200*/ 	.word	0x00000860
        /*0204*/ 	.word	0x000000ff
        /*0208*/ 	.word	0x00000080
        /*020c*/ 	.short	0x0100
        /*020e*/ 	.byte	0x06
	.zero		1


	//   ....[16]....
        /*0210*/ 	.word	0x00000870
        /*0214*/ 	.word	0x000000ff
        /*0218*/ 	.word	0x00000068
        /*021c*/ 	.short	0x0100
        /*021e*/ 	.byte	0x06
	.zero		1


	//   ....[17]....
        /*0220*/ 	.word	0x00000880
        /*0224*/ 	.word	0x000000ff
        /*0228*/ 	.word	0x00000088
        /*022c*/ 	.short	0x0100
        /*022e*/ 	.byte	0x06
	.zero		1


	//   ....[18]....
        /*0230*/ 	.word	0x00000970
        /*0234*/ 	.word	0x000000ff
        /*0238*/ 	.word	0x00000090
        /*023c*/ 	.short	0x0100
        /*023e*/ 	.byte	0x05
	.zero		1


	//   ....[19]....
        /*0240*/ 	.word	0x00000980
        /*0244*/ 	.word	0x000000ff
        /*0248*/ 	.word	0x00000098
        /*024c*/ 	.short	0x0100
        /*024e*/ 	.byte	0x05
	.zero		1


	//   ....[20]....
        /*0250*/ 	.word	0x00000ac0
        /*0254*/ 	.word	0x000000ff
        /*0258*/ 	.word	0x000000a0
        /*025c*/ 	.short	0x0100
        /*025e*/ 	.byte	0x05
	.zero		1


	//   ....[21]....
        /*0260*/ 	.word	0x00000ad0
        /*0264*/ 	.word	0x000000ff
        /*0268*/ 	.word	0x000000b0
        /*026c*/ 	.short	0x0100
        /*026e*/ 	.byte	0x05
	.zero		1


	//   ....[22]....
        /*0270*/ 	.word	0x00000ae0
        /*0274*/ 	.word	0x000000ff
        /*0278*/ 	.word	0x000000a8
        /*027c*/ 	.short	0x0100
        /*027e*/ 	.byte	0x05
	.zero		1


	//   ....[23]....
        /*0280*/ 	.word	0x00000af0
        /*0284*/ 	.word	0x000000ff
        /*0288*/ 	.word	0x000000b8
        /*028c*/ 	.short	0x0100
        /*028e*/ 	.byte	0x05
	.zero		1


	//   ....[24]....
        /*0290*/ 	.word	0x00000c20
        /*0294*/ 	.word	0x000000ff
        /*0298*/ 	.word	0x000000c0
        /*029c*/ 	.short	0x0100
        /*029e*/ 	.byte	0x06
	.zero		1


	//   ....[25]....
        /*02a0*/ 	.word	0x00000c30
        /*02a4*/ 	.word	0x000000ff
        /*02a8*/ 	.word	0x000000d0
        /*02ac*/ 	.short	0x0100
        /*02ae*/ 	.byte	0x06
	.zero		1


	//   ....[26]....
        /*02b0*/ 	.word	0x00000c40
        /*02b4*/ 	.word	0x000000ff
        /*02b8*/ 	.word	0x000000c8
        /*02bc*/ 	.short	0x0100
        /*02be*/ 	.byte	0x06
	.zero		1


	//   ....[27]....
        /*02c0*/ 	.word	0x00000c50
        /*02c4*/ 	.word	0x000000ff
        /*02c8*/ 	.word	0x000000d8
        /*02cc*/ 	.short	0x0100
        /*02ce*/ 	.byte	0x06
	.zero		1


	//   ....[28]....
        /*02d0*/ 	.word	0x00000d40
        /*02d4*/ 	.word	0x000000ff
        /*02d8*/ 	.word	0x000000e0
        /*02dc*/ 	.short	0x0100
        /*02de*/ 	.byte	0x05
	.zero		1


	//   ....[29]....
        /*02e0*/ 	.word	0x00000d50
        /*02e4*/ 	.word	0x000000ff
        /*02e8*/ 	.word	0x000000f0
        /*02ec*/ 	.short	0x0100
        /*02ee*/ 	.byte	0x05
	.zero		1


	//   ....[30]....
        /*02f0*/ 	.word	0x00000d60
        /*02f4*/ 	.word	0x000000ff
        /*02f8*/ 	.word	0x000000e8
        /*02fc*/ 	.short	0x0100
        /*02fe*/ 	.byte	0x05
	.zero		1


	//   ....[31]....
        /*0300*/ 	.word	0x00000d70
        /*0304*/ 	.word	0x000000ff
        /*0308*/ 	.word	0x000000f8
        /*030c*/ 	.short	0x0100
        /*030e*/ 	.byte	0x05
	.zero		1


	//   ....[32]....
        /*0310*/ 	.word	0x00001830
        /*0314*/ 	.word	0x00000002
        /*0318*/ 	.word	0x000000f0
        /*031c*/ 	.short	0x010a
        /*031e*/ 	.byte	0xff
	.zero		1


	//   ....[33]....
        /*0320*/ 	.word	0x00001860
        /*0324*/ 	.word	0x00000002
        /*0328*/ 	.word	0x000000e0
        /*032c*/ 	.short	0x0101
        /*032e*/ 	.byte	0xff
	.zero		1


	//   ....[34]....
        /*0330*/ 	.word	0x00001940
        /*0334*/ 	.word	0x000000ff
        /*0338*/ 	.word	0x00000028
        /*033c*/ 	.short	0x010a
        /*033e*/ 	.byte	0x08
	.zero		1


	//   ....[35]....
        /*0340*/ 	.word	0x000019c0
        /*0344*/ 	.word	0x000000ff
        /*0348*/ 	.word	0x00000028
        /*034c*/ 	.short	0x010a
        /*034e*/ 	.byte	0x21
	.zero		1


	//   ....[36]....
        /*0350*/ 	.word	0x00001b00
        /*0354*/ 	.word	0x000000ff
        /*0358*/ 	.word	0x00000028
        /*035c*/ 	.short	0x010a
        /*035e*/ 	.byte	0x08
	.zero		1


	//   ....[37]....
        /*0360*/ 	.word	0x00001de0
        /*0364*/ 	.word	0x000000ff
        /*0368*/ 	.word	0x00000098
        /*036c*/ 	.short	0x0101
        /*036e*/ 	.byte	0x07
	.zero		1


	//   ....[38]....
        /*0370*/ 	.word	0x00001e00
        /*0374*/ 	.word	0x000000ff
        /*0378*/ 	.word	0x00000028
        /*037c*/ 	.short	0x010a
        /*037e*/ 	.byte	0x08
	.zero		1


	//   ....[39]....
        /*0380*/ 	.word	0x00001e80
        /*0384*/ 	.word	0x000000ff
        /*0388*/ 	.word	0x00000028
        /*038c*/ 	.short	0x010a
        /*038e*/ 	.byte	0x21
	.zero		1


	//   ....[40]....
        /*0390*/ 	.word	0x00001fc0
        /*0394*/ 	.word	0x000000ff
        /*0398*/ 	.word	0x00000028
        /*039c*/ 	.short	0x010a
        /*039e*/ 	.byte	0x08
	.zero		1


	//   ....[41]....
        /*03a0*/ 	.word	0x000022b0
        /*03a4*/ 	.word	0x00000002
        /*03a8*/ 	.word	0x000000a0
        /*03ac*/ 	.short	0x010a
        /*03ae*/ 	.byte	0xff
	.zero		1


	//   ....[42]....
        /*03b0*/ 	.word	0x00002370
        /*03b4*/ 	.word	0x00000002
        /*03b8*/ 	.word	0x00000000
        /*03bc*/ 	.short	0x0101
        /*03be*/ 	.byte	0xff
	.zero		1


	//   ....[43]....
        /*03c0*/ 	.word	0x000028f0
        /*03c4*/ 	.word	0x000000ff
        /*03c8*/ 	.word	0x00000000
        /*03cc*/ 	.short	0x010a
        /*03ce*/ 	.byte	0x04
	.zero		1


	//   ....[44]....
        /*03d0*/ 	.word	0x00002980
        /*03d4*/ 	.word	0x000000ff
        /*03d8*/ 	.word	0x00000000
        /*03dc*/ 	.short	0x010a
        /*03de*/ 	.byte	0x04
	.zero		1


	//   ....[45]....
        /*03e0*/ 	.word	0x00002a10
        /*03e4*/ 	.word	0x000000ff
        /*03e8*/ 	.word	0x00000000
        /*03ec*/ 	.short	0x010a
        /*03ee*/ 	.byte	0x04
	.zero		1


	//   ....[46]....
        /*03f0*/ 	.word	0x00002aa0
        /*03f4*/ 	.word	0x000000ff
        /*03f8*/ 	.word	0x00000000
        /*03fc*/ 	.short	0x010a
        /*03fe*/ 	.byte	0x04
	.zero		1


	//   ....[47]....
        /*0400*/ 	.word	0x00002b40
        /*0404*/ 	.word	0x00000000
        /*0408*/ 	.word	0x00000000
        /*040c*/ 	.short	0x010a
        /*040e*/ 	.byte	0xff
	.zero		1


	//   ....[48]....
        /*0410*/ 	.word	0x00002c60
        /*0414*/ 	.word	0x00000000
        /*0418*/ 	.word	0x000000e0
        /*041c*/ 	.short	0x010a
        /*041e*/ 	.byte	0xff
	.zero		1


	//   ....[49]....
        /*0420*/ 	.word	0x00002cd0
        /*0424*/ 	.word	0x00000000
        /*0428*/ 	.word	0x00000000
        /*042c*/ 	.short	0x0101
        /*042e*/ 	.byte	0xff
	.zero		1


	//   ....[50]....
        /*0430*/ 	.word	0x00002cf0
        /*0434*/ 	.word	0x000000ff
        /*0438*/ 	.word	0x000000b0
        /*043c*/ 	.short	0x010a
        /*043e*/ 	.byte	0x05
	.zero		1


	//   ....[51]....
        /*0440*/ 	.word	0x00002e10
        /*0444*/ 	.word	0x00000000
        /*0448*/ 	.word	0x000000a0
        /*044c*/ 	.short	0x010a
        /*044e*/ 	.byte	0xff
	.zero		1


	//   ....[52]....
        /*0450*/ 	.word	0x00002f10
        /*0454*/ 	.word	0x00000000
        /*0458*/ 	.word	0x00000000
        /*045c*/ 	.short	0x0101
        /*045e*/ 	.byte	0xff
	.zero		1


	//   ....[53]....
        /*0460*/ 	.word	0x00002fa0
        /*0464*/ 	.word	0x000000ff
        /*0468*/ 	.word	0x000000b0
        /*046c*/ 	.short	0x0106
        /*046e*/ 	.byte	0x05
	.zero		1


	//   ....[54]....
        /*0470*/ 	.word	0x00002fc0
        /*0474*/ 	.word	0x000000ff
        /*0478*/ 	.word	0x000000b0
        /*047c*/ 	.short	0x010a
        /*047e*/ 	.byte	0x05
	.zero		1


	//   ....[55]....
        /*0480*/ 	.word	0x00003050
        /*0484*/ 	.word	0x000000ff
        /*0488*/ 	.word	0x000000b0
        /*048c*/ 	.short	0x0106
        /*048e*/ 	.byte	0x04
	.zero		1


	//   ....[56]....
        /*0490*/ 	.word	0x00003090
        /*0494*/ 	.word	0x00000000
        /*0498*/ 	.word	0x000000b0
        /*049c*/ 	.short	0x010a
        /*049e*/ 	.byte	0xff
	.zero		1


	//   ....[57]....
        /*04a0*/ 	.word	0x00003860
        /*04a4*/ 	.word	0x00000000
        /*04a8*/ 	.word	0x000000a0
        /*04ac*/ 	.short	0x010a
        /*04ae*/ 	.byte	0xff
	.zero		1


	//   ....[58]....
        /*04b0*/ 	.word	0x00003960
        /*04b4*/ 	.word	0x00000003
        /*04b8*/ 	.word	0x00000000
        /*04bc*/ 	.short	0x0101
        /*04be*/ 	.byte	0xff
	.zero		1


	//   ....[59]....
        /*04c0*/ 	.word	0x00003970
        /*04c4*/ 	.word	0x000000ff
        /*04c8*/ 	.word	0x00000000
        /*04cc*/ 	.short	0x010a
        /*04ce*/ 	.byte	0x0f
	.zero		1


	//   ....[60]....
        /*04d0*/ 	.word	0x000039a0
        /*04d4*/ 	.word	0x000000ff
        /*04d8*/ 	.word	0x000000d0
        /*04dc*/ 	.short	0x010a
        /*04de*/ 	.byte	0x0e
	.zero		1


	//   ....[61]....
        /*04e0*/ 	.word	0x00003a70
        /*04e4*/ 	.word	0x000000ff
        /*04e8*/ 	.word	0x00000000
        /*04ec*/ 	.short	0x010a
        /*04ee*/ 	.byte	0x16
	.zero		1


	//   ....[62]....
        /*04f0*/ 	.word	0x00003ba0
        /*04f4*/ 	.word	0x000000ff
        /*04f8*/ 	.word	0x00000000
        /*04fc*/ 	.short	0x010a
        /*04fe*/ 	.byte	0x1e
	.zero		1


	//   ....[63]....
        /*0500*/ 	.word	0x00003fd0
        /*0504*/ 	.word	0x000000ff
        /*0508*/ 	.word	0x00000000
        /*050c*/ 	.short	0x010a
        /*050e*/ 	.byte	0x05
	.zero		1


	//   ....[64]....
        /*0510*/ 	.word	0x00004060
        /*0514*/ 	.word	0x000000ff
        /*0518*/ 	.word	0x00000000
        /*051c*/ 	.short	0x010a
        /*051e*/ 	.byte	0x06
	.zero		1


	//   ....[65]....
        /*0520*/ 	.word	0x00004490
        /*0524*/ 	.word	0x00000000
        /*0528*/ 	.word	0x000000a0
        /*052c*/ 	.short	0x010a
        /*052e*/ 	.byte	0xff
	.zero		1


	//   ....[66]....
        /*0530*/ 	.word	0x000045c0
        /*0534*/ 	.word	0x00000000
        /*0538*/ 	.word	0x00000000
        /*053c*/ 	.short	0x0101
        /*053e*/ 	.byte	0xff
	.zero		1


	//   ....[67]....
        /*0540*/ 	.word	0x000048e0
        /*0544*/ 	.word	0x000000ff
        /*0548*/ 	.word	0x00000098
        /*054c*/ 	.short	0x010a
        /*054e*/ 	.byte	0x04
	.zero		1


	//   ....[68]....
        /*0550*/ 	.word	0x00004a50
        /*0554*/ 	.word	0x000000ff
        /*0558*/ 	.word	0x00000070
        /*055c*/ 	.short	0x010a
        /*055e*/ 	.byte	0x04
	.zero		1


	//   ....[69]....
        /*0560*/ 	.word	0x00004bc0
        /*0564*/ 	.word	0x000000ff
        /*0568*/ 	.word	0x00000050
        /*056c*/ 	.short	0x010b
        /*056e*/ 	.byte	0x04
	.zero		1


	//   ....[70]....
        /*0570*/ 	.word	0x00004bd0
        /*0574*/ 	.word	0x000000ff
        /*0578*/ 	.word	0x00000000
        /*057c*/ 	.short	0x0101
        /*057e*/ 	.byte	0x06
	.zero		1


	//   ....[71]....
        /*0580*/ 	.word	0x00004be0
        /*0584*/ 	.word	0x000000ff
        /*0588*/ 	.word	0x00000078
        /*058c*/ 	.short	0x010a
        /*058e*/ 	.byte	0x04
	.zero		1


	//   ....[72]....
        /*0590*/ 	.word	0x00004d30
        /*0594*/ 	.word	0x000000ff
        /*0598*/ 	.word	0x00000058
        /*059c*/ 	.short	0x010b
        /*059e*/ 	.byte	0x04
	.zero		1


	//   ....[73]....
        /*05a0*/ 	.word	0x00004d40
        /*05a4*/ 	.word	0x000000ff
        /*05a8*/ 	.word	0x00000000
        /*05ac*/ 	.short	0x0101
        /*05ae*/ 	.byte	0x06
	.zero		1


	//   ....[74]....
        /*05b0*/ 	.word	0x00004d50
        /*05b4*/ 	.word	0x000000ff
        /*05b8*/ 	.word	0x00000080
        /*05bc*/ 	.short	0x010a
        /*05be*/ 	.byte	0x04
	.zero		1


	//   ....[75]....
        /*05c0*/ 	.word	0x00004ed0
        /*05c4*/ 	.word	0x000000ff
        /*05c8*/ 	.word	0x00000060
        /*05cc*/ 	.short	0x010b
        /*05ce*/ 	.byte	0x04
	.zero		1


	//   ....[76]....
        /*05d0*/ 	.word	0x00004f10
        /*05d4*/ 	.word	0x000000ff
        /*05d8*/ 	.word	0x00000000
        /*05dc*/ 	.short	0x0101
        /*05de*/ 	.byte	0x06
	.zero		1


	//   ....[77]....
        /*05e0*/ 	.word	0x00004f50
        /*05e4*/ 	.word	0x000000ff
        /*05e8*/ 	.word	0x00000088
        /*05ec*/ 	.short	0x010a
        /*05ee*/ 	.byte	0x04
	.zero		1


	//   ....[78]....
        /*05f0*/ 	.word	0x000051a0
        /*05f4*/ 	.word	0x000000ff
        /*05f8*/ 	.word	0x00000068
        /*05fc*/ 	.short	0x010b
        /*05fe*/ 	.byte	0x04
	.zero		1


	//   ....[79]....
        /*0600*/ 	.word	0x000051c0
        /*0604*/ 	.word	0x000000ff
        /*0608*/ 	.word	0x00000000
        /*060c*/ 	.short	0x0101
        /*060e*/ 	.byte	0x05
	.zero		1


	//   ....[80]....
        /*0610*/ 	.word	0x000051f0
        /*0614*/ 	.word	0x000000ff
        /*0618*/ 	.word	0x00000070
        /*061c*/ 	.short	0x010a
        /*061e*/ 	.byte	0x04
	.zero		1


	//   ....[81]....
        /*0620*/ 	.word	0x00005210
        /*0624*/ 	.word	0x000000ff
        /*0628*/ 	.word	0x00000078
        /*062c*/ 	.short	0x010a
        /*062e*/ 	.byte	0x04
	.zero		1


	//   ....[82]....
        /*0630*/ 	.word	0x00005230
        /*0634*/ 	.word	0x000000ff
        /*0638*/ 	.word	0x00000080
        /*063c*/ 	.short	0x010a
        /*063e*/ 	.byte	0x04
	.zero		1


	//   ....[83]....
        /*0640*/ 	.word	0x00005270
        /*0644*/ 	.word	0x00000000
        /*0648*/ 	.word	0x00000088
        /*064c*/ 	.short	0x010a
        /*064e*/ 	.byte	0xff
	.zero		1


	//   ....[84]....
        /*0650*/ 	.word	0x000055a0
        /*0654*/ 	.word	0x00000000
        /*0658*/ 	.word	0x000000a0
        /*065c*/ 	.short	0x010a
        /*065e*/ 	.byte	0xff
	.zero		1


	//   ....[85]....
        /*0660*/ 	.word	0x000056b0
        /*0664*/ 	.word	0x00000000
        /*0668*/ 	.word	0x00000000
        /*066c*/ 	.short	0x0101
        /*066e*/ 	.byte	0xff
	.zero		1


	//   ....[86]....
        /*0670*/ 	.word	0x000060e0
        /*0674*/ 	.word	0x000000ff
        /*0678*/ 	.word	0x00000050
        /*067c*/ 	.short	0x010a
        /*067e*/ 	.byte	0x30
	.zero		1


	//   ....[87]....
        /*0680*/ 	.word	0x00006120
        /*0684*/ 	.word	0x00000040
        /*0688*/ 	.word	0x000000c0
        /*068c*/ 	.short	0x010a
        /*068e*/ 	.byte	0xff
	.zero		1


	//   ....[88]....
        /*0690*/ 	.word	0x00006210
        /*0694*/ 	.word	0x000000ff
        /*0698*/ 	.word	0x00000050
        /*069c*/ 	.short	0x010a
        /*069e*/ 	.byte	0x30
	.zero		1


	//   ....[89]....
        /*06a0*/ 	.word	0x00006300
        /*06a4*/ 	.word	0x00000040
        /*06a8*/ 	.word	0x000000c0
        /*06ac*/ 	.short	0x010a
        /*06ae*/ 	.byte	0xff
	.zero		1


	//   ....[90]....
        /*06b0*/ 	.word	0x00006dd0
        /*06b4*/ 	.word	0x00000000
        /*06b8*/ 	.word	0x00000000
        /*06bc*/ 	.short	0x0101
        /*06be*/ 	.byte	0xff
	.zero		1


	//   ....[91]....
        /*06c0*/ 	.word	0x00006de0
        /*06c4*/ 	.word	0x00000002
        /*06c8*/ 	.word	0x00000050
        /*06cc*/ 	.short	0x010a
        /*06ce*/ 	.byte	0xff
	.zero		1


	//   ....[92]....
        /*06d0*/ 	.word	0x00006ec0
        /*06d4*/ 	.word	0x00000002
        /*06d8*/ 	.word	0x00000050
        /*06dc*/ 	.short	0x010a
        /*06de*/ 	.byte	0xff
	.zero		1


	//   ....[93]....
        /*06e0*/ 	.word	0x00007a20
        /*06e4*/ 	.word	0x00000048
        /*06e8*/ 	.word	0x00000000
        /*06ec*/ 	.short	0x0101
        /*06ee*/ 	.byte	0xff
	.zero		1


	//   ....[94]....
        /*06f0*/ 	.word	0x00007a40
        /*06f4*/ 	.word	0x00000000
        /*06f8*/ 	.word	0x00000050
        /*06fc*/ 	.short	0x010a
        /*06fe*/ 	.byte	0xff
	.zero		1


	//   ....[95]....
        /*0700*/ 	.word	0x00007b10
        /*0704*/ 	.word	0x00000000
        /*0708*/ 	.word	0x00000050
        /*070c*/ 	.short	0x010a
        /*070e*/ 	.byte	0xff
	.zero		1


	//   ....[96]....
        /*0710*/ 	.word	0x00008670
        /*0714*/ 	.word	0x00000048
        /*0718*/ 	.word	0x00000000
        /*071c*/ 	.short	0x0101
        /*071e*/ 	.byte	0xff
	.zero		1


	//   ....[97]....
        /*0720*/ 	.word	0x00008690
        /*0724*/ 	.word	0x00000000
        /*0728*/ 	.word	0x00000050
        /*072c*/ 	.short	0x010a
        /*072e*/ 	.byte	0xff
	.zero		1


	//   ....[98]....
        /*0730*/ 	.word	0x00008760
        /*0734*/ 	.word	0x00000000
        /*0738*/ 	.word	0x00000050
        /*073c*/ 	.short	0x010a
        /*073e*/ 	.byte	0xff
	.zero		1


	//   ....[99]....
        /*0740*/ 	.word	0x00008ac0
        /*0744*/ 	.word	0x000000ff
        /*0748*/ 	.word	0x00000000
        /*074c*/ 	.short	0x0101
        /*074e*/ 	.byte	0x05
	.zero		1


	//   ....[100]....
        /*0750*/ 	.word	0x00009320
        /*0754*/ 	.word	0x00000000
        /*0758*/ 	.word	0x00000000
        /*075c*/ 	.short	0x0101
        /*075e*/ 	.byte	0xff
	.zero		1


	//   ....[101]....
        /*0760*/ 	.word	0x000095b0
        /*0764*/ 	.word	0x000000ff
        /*0768*/ 	.word	0x00000000
        /*076c*/ 	.short	0x0101
        /*076e*/ 	.byte	0x04
	.zero		1


	//   ....[102]....
        /*0770*/ 	.word	0x000095d0
        /*0774*/ 	.word	0x00000002
        /*0778*/ 	.word	0x000000f0
        /*077c*/ 	.short	0x010a
        /*077e*/ 	.byte	0xff
	.zero		1


	//   ....[103]....
        /*0780*/ 	.word	0x00009630
        /*0784*/ 	.word	0x00000002
        /*0788*/ 	.word	0x00000028
        /*078c*/ 	.short	0x010a
        /*078e*/ 	.byte	0xff
	.zero		1


	//   ....[104]....
        /*0790*/ 	.word	0x00009690
        /*0794*/ 	.word	0x00000002
        /*0798*/ 	.word	0x00000028
        /*079c*/ 	.short	0x010a
        /*079e*/ 	.byte	0xff
	.zero		1


	//   ....[105]....
        /*07a0*/ 	.word	0x000096e0
        /*07a4*/ 	.word	0x00000002
        /*07a8*/ 	.word	0x000000a0
        /*07ac*/ 	.short	0x010a
        /*07ae*/ 	.byte	0xff
	.zero		1


	//   ....[106]....
        /*07b0*/ 	.word	0x00009740
        /*07b4*/ 	.word	0x00000000
        /*07b8*/ 	.word	0x00000000
        /*07bc*/ 	.short	0x010a
        /*07be*/ 	.byte	0xff
	.zero		1


	//   ....[107]....
        /*07c0*/ 	.word	0x000097a0
        /*07c4*/ 	.word	0x00000000
        /*07c8*/ 	.word	0x00000000
        /*07cc*/ 	.short	0x010a
        /*07ce*/ 	.byte	0xff
	.zero		1


	//   ....[108]....
        /*07d0*/ 	.word	0x00009800
        /*07d4*/ 	.word	0x00000000
        /*07d8*/ 	.word	0x00000000
        /*07dc*/ 	.short	0x010a
        /*07de*/ 	.byte	0xff
	.zero		1


	//   ....[109]....
        /*07e0*/ 	.word	0x00009860
        /*07e4*/ 	.word	0x00000000
        /*07e8*/ 	.word	0x00000000
        /*07ec*/ 	.short	0x010a
        /*07ee*/ 	.byte	0xff
	.zero		1


	//   ....[110]....
        /*07f0*/ 	.word	0x000098b0
        /*07f4*/ 	.word	0x00000000
        /*07f8*/ 	.word	0x000000e0
        /*07fc*/ 	.short	0x010a
        /*07fe*/ 	.byte	0xff
	.zero		1


	//   ....[111]....
        /*0800*/ 	.word	0x00009910
        /*0804*/ 	.word	0x00000000
        /*0808*/ 	.word	0x000000b0
        /*080c*/ 	.short	0x010a
        /*080e*/ 	.byte	0xff
	.zero		1


	//   ....[112]....
        /*0810*/ 	.word	0x00009960
        /*0814*/ 	.word	0x00000000
        /*0818*/ 	.word	0x000000a0
        /*081c*/ 	.short	0x010a
        /*081e*/ 	.byte	0xff
	.zero		1


	//   ....[113]....
        /*0820*/ 	.word	0x000099c0
        /*0824*/ 	.word	0x00000000
        /*0828*/ 	.word	0x000000b0
        /*082c*/ 	.short	0x010a
        /*082e*/ 	.byte	0xff
	.zero		1


	//   ....[114]....
        /*0830*/ 	.word	0x00009a10
        /*0834*/ 	.word	0x00000000
        /*0838*/ 	.word	0x000000a0
        /*083c*/ 	.short	0x010a
        /*083e*/ 	.byte	0xff
	.zero		1


	//   ....[115]....
        /*0840*/ 	.word	0x00009a70
        /*0844*/ 	.word	0x00000002
        /*0848*/ 	.word	0x000000d0
        /*084c*/ 	.short	0x010a
        /*084e*/ 	.byte	0xff
	.zero		1


	//   ....[116]....
        /*0850*/ 	.word	0x00009ad0
        /*0854*/ 	.word	0x00000000
        /*0858*/ 	.word	0x00000000
        /*085c*/ 	.short	0x010a
        /*085e*/ 	.byte	0xff
	.zero		1


	//   ....[117]....
        /*0860*/ 	.word	0x00009b30
        /*0864*/ 	.word	0x00000000
        /*0868*/ 	.word	0x00000000
        /*086c*/ 	.short	0x010a
        /*086e*/ 	.byte	0xff
	.zero		1


	//   ....[118]....
        /*0870*/ 	.word	0x00009b90
        /*0874*/ 	.word	0x00000000
        /*0878*/ 	.word	0x00000000
        /*087c*/ 	.short	0x010a
        /*087e*/ 	.byte	0xff
	.zero		1


	//   ....[119]....
        /*0880*/ 	.word	0x00009be0
        /*0884*/ 	.word	0x00000000
        /*0888*/ 	.word	0x000000a0
        /*088c*/ 	.short	0x010a
        /*088e*/ 	.byte	0xff
	.zero		1


	//   ....[120]....
        /*0890*/ 	.word	0x00009c40
        /*0894*/ 	.word	0x00000000
        /*0898*/ 	.word	0x00000098
        /*089c*/ 	.short	0x010a
        /*089e*/ 	.byte	0xff
	.zero		1


	//   ....[121]....
        /*08a0*/ 	.word	0x00009ca0
        /*08a4*/ 	.word	0x00000000
        /*08a8*/ 	.word	0x00000070
        /*08ac*/ 	.short	0x010a
        /*08ae*/ 	.byte	0xff
	.zero		1


	//   ....[122]....
        /*08b0*/ 	.word	0x00009d00
        /*08b4*/ 	.word	0x00000000
        /*08b8*/ 	.word	0x00000078
        /*08bc*/ 	.short	0x010a
        /*08be*/ 	.byte	0xff
	.zero		1


	//   ....[123]....
        /*08c0*/ 	.word	0x00009d60
        /*08c4*/ 	.word	0x00000000
        /*08c8*/ 	.word	0x00000080
        /*08cc*/ 	.short	0x010a
        /*08ce*/ 	.byte	0xff
	.zero		1


	//   ....[124]....
        /*08d0*/ 	.word	0x00009dc0
        /*08d4*/ 	.word	0x00000000
        /*08d8*/ 	.word	0x00000088
        /*08dc*/ 	.short	0x010a
        /*08de*/ 	.byte	0xff
	.zero		1


	//   ....[125]....
        /*08e0*/ 	.word	0x00009e20
        /*08e4*/ 	.word	0x00000000
        /*08e8*/ 	.word	0x00000070
        /*08ec*/ 	.short	0x010a
        /*08ee*/ 	.byte	0xff
	.zero		1


	//   ....[126]....
        /*08f0*/ 	.word	0x00009e80
        /*08f4*/ 	.word	0x00000000
        /*08f8*/ 	.word	0x00000078
        /*08fc*/ 	.short	0x010a
        /*08fe*/ 	.byte	0xff
	.zero		1


	//   ....[127]....
        /*0900*/ 	.word	0x00009ee0
        /*0904*/ 	.word	0x00000000
        /*0908*/ 	.word	0x00000080
        /*090c*/ 	.short	0x010a
        /*090e*/ 	.byte	0xff
	.zero		1


	//   ....[128]....
        /*0910*/ 	.word	0x00009f30
        /*0914*/ 	.word	0x00000000
        /*0918*/ 	.word	0x000000a0
        /*091c*/ 	.short	0x010a
        /*091e*/ 	.byte	0xff
	.zero		1


	//   ....[129]....
        /*0920*/ 	.word	0x00009f90
        /*0924*/ 	.word	0x00000002
        /*0928*/ 	.word	0x00000050
        /*092c*/ 	.short	0x010a
        /*092e*/ 	.byte	0xff
	.zero		1


	//   ....[130]....
        /*0930*/ 	.word	0x00009fe0
        /*0934*/ 	.word	0x00000040
        /*0938*/ 	.word	0x000000c0
        /*093c*/ 	.short	0x010a
        /*093e*/ 	.byte	0xff
	.zero		1


	//   ....[131]....
        /*0940*/ 	.word	0x0000a030
        /*0944*/ 	.word	0x00000002
        /*0948*/ 	.word	0x00000050
        /*094c*/ 	.short	0x010a
        /*094e*/ 	.byte	0xff
	.zero		1


	//   ....[132]....
        /*0950*/ 	.word	0x0000a080
        /*0954*/ 	.word	0x00000000
        /*0958*/ 	.word	0x00000050
        /*095c*/ 	.short	0x010a
        /*095e*/ 	.byte	0xff
	.zero		1


	//   ....[133]....
        /*0960*/ 	.word	0x0000a0d0
        /*0964*/ 	.word	0x00000000
        /*0968*/ 	.word	0x00000050
        /*096c*/ 	.short	0x010a
        /*096e*/ 	.byte	0xff
	.zero		1


	//----- nvinfo : EIATTR_NUM_MBARRIERS
	.align		4
.L_47:
        /*0970*/ 	.byte	0x03, 0x38
        /*0972*/ 	.short	0x0020


	//----- nvinfo : EIATTR_EXIT_INSTR_OFFSETS
	.align		4
        /*0974*/ 	.byte	0x04, 0x1c
        /*0976*/ 	.short	(.L_49 - .L_48)


	//   ....[0]....
.L_48:
        /*0978*/ 	.word	0x00002b70


	//   ....[1]....
        /*097c*/ 	.word	0x00003060


	//   ....[2]....
        /*0980*/ 	.word	0x000030c0


	//   ....[3]....
        /*0984*/ 	.word	0x000042c0


	//   ....[4]....
        /*0988*/ 	.word	0x000052a0


	//   ....[5]....
        /*098c*/ 	.word	0x000052e0


	//   ....[6]....
        /*0990*/ 	.word	0x000094a0


	//   ....[7]....
        /*0994*/ 	.word	0x00009520


	//   ....[8]....
        /*0998*/ 	.word	0x00009550


	//   ....[9]....
        /*099c*/ 	.word	0x000095c0


	//----- nvinfo : EIATTR_MAX_THREADS
	.align		4
.L_49:
        /*09a0*/ 	.byte	0x04, 0x05
        /*09a2*/ 	.short	(.L_51 - .L_50)
.L_50:
        /*09a4*/ 	.word	0x00000100
        /*09a8*/ 	.word	0x00000001
        /*09ac*/ 	.word	0x00000001


	//----- nvinfo : EIATTR_CRS_STACK_SIZE
	.align		4
.L_51:
        /*09b0*/ 	.byte	0x04, 0x1e
        /*09b2*/ 	.short	(.L_53 - .L_52)
.L_52:
        /*09b4*/ 	.word	0x00000000


	//----- nvinfo : EIATTR_CBANK_PARAM_SIZE
	.align		4
.L_53:
        /*09b8*/ 	.byte	0x03, 0x19
        /*09ba*/ 	.short	0x0c00


	//----- nvinfo : EIATTR_PARAM_CBANK
	.align		4
        /*09bc*/ 	.byte	0x04, 0x0a
        /*09be*/ 	.short	(.L_55 - .L_54)
	.align		4
.L_54:
        /*09c0*/ 	.word	index@(.nv.constant0._ZN7cutlass13device_kernelINS_4gemm6kernel13GemmUniversalIN4cute5tupleIJiiiiEEENS1_10collective13CollectiveMmaINS1_46MainloopSm100TmaUmmaWarpSpecializedBlockScaledILi5ELi2ELi2ENS5_IJNS4_1CILi1EEENSA_ILi4EEESB_EEEEENS5_IJNSA_ILi128EEESF_NSA_ILi256EEEEEENS5_IJNS_12float_e2m1_tENS_13float_ue4m3_tEEEENS5_IJNS5_IJlSB_lEEENS4_6LayoutINS5_IJNS5_IJNS5_IJNSA_ILi32EEESC_EEEiEEENS5_IJNS5_IJNSA_ILi16EEESC_EEEiEEENS5_IJSB_iEEEEEENS5_IJSS_NS5_IJNS5_IJNSA_ILi0EEESB_EEENSA_ILi512EEEEEENS5_IJSV_iEEEEEEEEEEESK_S12_NS4_8TiledMMAINS4_8MMA_AtomIJNS4_17SM100_MMA_MXF4_SSISI_SI_fSJ_Li128ELi128ELi16ELNS4_4UMMA5MajorE0ELS17_0ELNS16_7ScaleInE0ELS18_0EEEEEENSM_INS5_IJSB_SB_SB_EEENS5_IJSV_SV_SV_EEEEENS5_IJNS4_10UnderscoreES1E_S1E_EEEEENS5_IJNS4_23SM90_TMA_LOAD_MULTICASTES1H_EEENS5_IJNS4_14ComposedLayoutINS4_7SwizzleILi3ELi4ELi3EEENS4_18smem_ptr_flag_bitsILi4EEENSM_INS5_IJNSA_ILi8EEESG_EEENS5_IJSG_SB_EEEEEEENSM_INS5_IJNS5_IJNS5_IJSO_SB_EEESR_EEESB_NS5_IJSB_SC_EEEEEENS5_IJNS5_IJNS5_IJSR_SX_EEESW_EEESV_NS5_IJSC_SX_EEEEEEEEEEEvNS4_8identityENS5_IJNS4_13SM90_TMA_LOADES24_EEES22_vS23_EENS_8epilogue10collective18CollectiveEpilogueINS27_23Sm100TmaWarpSpecializedILi4ELi2ELi32ELb1ELb0EEEJSH_NS5_IJNSM_ISF_SB_EENSM_ISN_SB_EEEEENS_10bfloat16_tESL_S2F_SL_NS27_6fusion15FusionCallbacksIS2B_NS2G_17LinearCombinationIS2F_fS2F_fLNS_15FloatRoundStyleE2EEESH_S2E_JEEENS4_5SM1004TMEM4LOAD26SM100_TMEM_LOAD_32dp32b32xES24_NS1J_INS1K_ILi2ELi4ELi3EEENS1M_ILi16EEENSM_INS5_IJS1O_SN_EEENS5_IJSN_SB_EEEEEEENS4_39AutoVectorizingCopyWithAssumedAlignmentILi128EEENS4_14SM90_TMA_STOREES2V_S2X_S2X_EEEvvEEEEvNT_6ParamsE)
        /*09c4*/ 	.short	0x0380
        /*09c6*/ 	.short	0x0c00


	//----- nvinfo : EIATTR_SW_WAR
	.align		4
.L_55:
        /*09c8*/ 	.byte	0x04, 0x36
        /*09ca*/ 	.short	(.L_57 - .L_56)
.L_56:
        /*09cc*/ 	.word	0x00000008
.L_57:


//--------------------- .nv.callgraph             --------------------------
	.section	.nv.callgraph,"",@"SHT_CUDA_CALLGRAPH"
	.align	4
	.sectionentsize	8
	.align		4
        /*0000*/ 	.word	0x00000000
	.align		4
        /*0004*/ 	.word	0xffffffff
	.align		4
        /*0008*/ 	.word	index@(_ZN7cutlass13device_kernelINS_4gemm6kernel13GemmUniversalIN4cute5tupleIJiiiiEEENS1_10collective13CollectiveMmaINS1_46MainloopSm100TmaUmmaWarpSpecializedBlockScaledILi5ELi2ELi2ENS5_IJNS4_1CILi1EEENSA_ILi4EEESB_EEEEENS5_IJNSA_ILi128EEESF_NSA_ILi256EEEEEENS5_IJNS_12float_e2m1_tENS_13float_ue4m3_tEEEENS5_IJNS5_IJlSB_lEEENS4_6LayoutINS5_IJNS5_IJNS5_IJNSA_ILi32EEESC_EEEiEEENS5_IJNS5_IJNSA_ILi16EEESC_EEEiEEENS5_IJSB_iEEEEEENS5_IJSS_NS5_IJNS5_IJNSA_ILi0EEESB_EEENSA_ILi512EEEEEENS5_IJSV_iEEEEEEEEEEESK_S12_NS4_8TiledMMAINS4_8MMA_AtomIJNS4_17SM100_MMA_MXF4_SSISI_SI_fSJ_Li128ELi128ELi16ELNS4_4UMMA5MajorE0ELS17_0ELNS16_7ScaleInE0ELS18_0EEEEEENSM_INS5_IJSB_SB_SB_EEENS5_IJSV_SV_SV_EEEEENS5_IJNS4_10UnderscoreES1E_S1E_EEEEENS5_IJNS4_23SM90_TMA_LOAD_MULTICASTES1H_EEENS5_IJNS4_14ComposedLayoutINS4_7SwizzleILi3ELi4ELi3EEENS4_18smem_ptr_flag_bitsILi4EEENSM_INS5_IJNSA_ILi8EEESG_EEENS5_IJSG_SB_EEEEEEENSM_INS5_IJNS5_IJNS5_IJSO_SB_EEESR_EEESB_NS5_IJSB_SC_EEEEEENS5_IJNS5_IJNS5_IJSR_SX_EEESW_EEESV_NS5_IJSC_SX_EEEEEEEEEEEvNS4_8identityENS5_IJNS4_13SM90_TMA_LOADES24_EEES22_vS23_EENS_8epilogue10collective18CollectiveEpilogueINS27_23Sm100TmaWarpSpecializedILi4ELi2ELi32ELb1ELb0EEEJSH_NS5_IJNSM_ISF_SB_EENSM_ISN_SB_EEEEENS_10bfloat16_tESL_S2F_SL_NS27_6fusion15FusionCallbacksIS2B_NS2G_17LinearCombinationIS2F_fS2F_fLNS_15FloatRoundStyleE2EEESH_S2E_JEEENS4_5SM1004TMEM4LOAD26SM100_TMEM_LOAD_32dp32b32xES24_NS1J_INS1K_ILi2ELi4ELi3EEENS1M_ILi16EEENSM_INS5_IJS1O_SN_EEENS5_IJSN_SB_EEEEEEENS4_39AutoVectorizingCopyWithAssumedAlignmentILi128EEENS4_14SM90_TMA_STOREES2V_S2X_S2X_EEEvvEEEEvNT_6ParamsE)
	.align		4
        /*000c*/ 	.word	index@(__assertfail)
	.align		4
        /*0010*/ 	.word	0x00000000
	.align		4
        /*0014*/ 	.word	0xfffffffe
	.align		4
        /*0018*/ 	.word	0x00000000
	.align		4
        /*001c*/ 	.word	0xfffffffd
	.align		4
        /*0020*/ 	.word	0x00000000
	.align		4
        /*0024*/ 	.word	0xfffffffc


//--------------------- .nv.constant4             --------------------------
	.section	.nv.constant4,"a",@progbits
	.align	8
	.align		8
.nv.constant4:
        /*0000*/ 	.dword	__assertfail
	.align		8
        /*0008*/ 	.dword	__unnamed_1
	.align		8
        /*0010*/ 	.dword	__unnamed_2
	.align		8
        /*0018*/ 	.dword	_ZN40_INTERNAL_b71cdf44_4_k_cu_457fad7b_194834cuda3std3__45__cpo5beginE
	.align		8
        /*0020*/ 	.dword	_ZN40_INTERNAL_b71cdf44_4_k_cu_457fad7b_194834cuda3std3__45__cpo3endE
	.align		8
        /*0028*/ 	.dword	_ZN40_INTERNAL_b71cdf44_4_k_cu_457fad7b_194834cuda3std3__45__cpo6cbeginE
	.align		8
        /*0030*/ 	.dword	_ZN40_INTERNAL_b71cdf44_4_k_cu_457fad7b_194834cuda3std3__45__cpo4cendE
	.align		8
        /*0038*/ 	.dword	_ZN40_INTERNAL_b71cdf44_4_k_cu_457fad7b_194834cuda3std3__442_GLOBAL__N__b71cdf44_4_k_cu_457fad7b_194836ignoreE
	.align		8
        /*0040*/ 	.dword	_ZN40_INTERNAL_b71cdf44_4_k_cu_457fad7b_194834cuda3std3__419piecewise_constructE
	.align		8
        /*0048*/ 	.dword	_ZN40_INTERNAL_b71cdf44_4_k_cu_457fad7b_194834cuda3std3__48in_placeE
	.align		8
        /*0050*/ 	.dword	_ZN40_INTERNAL_b71cdf44_4_k_cu_457fad7b_194834cuda3std6ranges3__45__cpo4swapE
	.align		8
        /*0058*/ 	.dword	_ZN40_INTERNAL_b71cdf44_4_k_cu_457fad7b_194834cuda3std6ranges3__45__cpo9iter_moveE
	.align		8
        /*0060*/ 	.dword	_ZN40_INTERNAL_b71cdf44_4_k_cu_457fad7b_194834cute7productE
	.align		8
        /*0068*/ 	.dword	_ZN40_INTERNAL_b71cdf44_4_k_cu_457fad7b_194834cute1_E
	.align		8
        /*0070*/ 	.dword	$str$25
	.align		8
        /*0078*/ 	.dword	$str$26
	.align		8
        /*0080*/ 	.dword	$str$29
	.align		8
        /*0088*/ 	.dword	$str$30


//--------------------- .text._ZN7cutlass13device_kernelINS_4gemm6kernel13GemmUniversalIN4cute5tupleIJiiiiEEENS1_10collective13CollectiveMmaINS1_46MainloopSm100TmaUmmaWarpSpecializedBlockScaledILi5ELi2ELi2ENS5_IJNS4_1CILi1EEENSA_ILi4EEESB_EEEEENS5_IJNSA_ILi128EEESF_NSA_ILi256EEEEEENS5_IJNS_12float_e2m1_tENS_13float_ue4m3_tEEEENS5_IJNS5_IJlSB_lEEENS4_6LayoutINS5_IJNS5_IJNS5_IJNSA_ILi32EEESC_EEEiEEENS5_IJNS5_IJNSA_ILi16EEESC_EEEiEEENS5_IJSB_iEEEEEENS5_IJSS_NS5_IJNS5_IJNSA_ILi0EEESB_EEENSA_ILi512EEEEEENS5_IJSV_iEEEEEEEEEEESK_S12_NS4_8TiledMMAINS4_8MMA_AtomIJNS4_17SM100_MMA_MXF4_SSISI_SI_fSJ_Li128ELi128ELi16ELNS4_4UMMA5MajorE0ELS17_0ELNS16_7ScaleInE0ELS18_0EEEEEENSM_INS5_IJSB_SB_SB_EEENS5_IJSV_SV_SV_EEEEENS5_IJNS4_10UnderscoreES1E_S1E_EEEEENS5_IJNS4_23SM90_TMA_LOAD_MULTICASTES1H_EEENS5_IJNS4_14ComposedLayoutINS4_7SwizzleILi3ELi4ELi3EEENS4_18smem_ptr_flag_bitsILi4EEENSM_INS5_IJNSA_ILi8EEESG_EEENS5_IJSG_SB_EEEEEEENSM_INS5_IJNS5_IJNS5_IJSO_SB_EEESR_EEESB_NS5_IJSB_SC_EEEEEENS5_IJNS5_IJNS5_IJSR_SX_EEESW_EEESV_NS5_IJSC_SX_EEEEEEEEEEEvNS4_8identityENS5_IJNS4_13SM90_TMA_LOADES24_EEES22_vS23_EENS_8epilogue10collective18CollectiveEpilogueINS27_23Sm100TmaWarpSpecializedILi4ELi2ELi32ELb1ELb0EEEJSH_NS5_IJNSM_ISF_SB_EENSM_ISN_SB_EEEEENS_10bfloat16_tESL_S2F_SL_NS27_6fusion15FusionCallbacksIS2B_NS2G_17LinearCombinationIS2F_fS2F_fLNS_15FloatRoundStyleE2EEESH_S2E_JEEENS4_5SM1004TMEM4LOAD26SM100_TMEM_LOAD_32dp32b32xES24_NS1J_INS1K_ILi2ELi4ELi3EEENS1M_ILi16EEENSM_INS5_IJS1O_SN_EEENS5_IJSN_SB_EEEEEEENS4_39AutoVectorizingCopyWithAssumedAlignmentILi128EEENS4_14SM90_TMA_STOREES2V_S2X_S2X_EEEvvEEEEvNT_6ParamsE --------------------------
	.section	.text._ZN7cutlass13device_kernelINS_4gemm6kernel13GemmUniversalIN4cute5tupleIJiiiiEEENS1_10collective13CollectiveMmaINS1_46MainloopSm100TmaUmmaWarpSpecializedBlockScaledILi5ELi2ELi2ENS5_IJNS4_1CILi1EEENSA_ILi4EEESB_EEEEENS5_IJNSA_ILi128EEESF_NSA_ILi256EEEEEENS5_IJNS_12float_e2m1_tENS_13float_ue4m3_tEEEENS5_IJNS5_IJlSB_lEEENS4_6LayoutINS5_IJNS5_IJNS5_IJNSA_ILi32EEESC_EEEiEEENS5_IJNS5_IJNSA_ILi16EEESC_EEEiEEENS5_IJSB_iEEEEEENS5_IJSS_NS5_IJNS5_IJNSA_ILi0EEESB_EEENSA_ILi512EEEEEENS5_IJSV_iEEEEEEEEEEESK_S12_NS4_8TiledMMAINS4_8MMA_AtomIJNS4_17SM100_MMA_MXF4_SSISI_SI_fSJ_Li128ELi128ELi16ELNS4_4UMMA5MajorE0ELS17_0ELNS16_7ScaleInE0ELS18_0EEEEEENSM_INS5_IJSB_SB_SB_EEENS5_IJSV_SV_SV_EEEEENS5_IJNS4_10UnderscoreES1E_S1E_EEEEENS5_IJNS4_23SM90_TMA_LOAD_MULTICASTES1H_EEENS5_IJNS4_14ComposedLayoutINS4_7SwizzleILi3ELi4ELi3EEENS4_18smem_ptr_flag_bitsILi4EEENSM_INS5_IJNSA_ILi8EEESG_EEENS5_IJSG_SB_EEEEEEENSM_INS5_IJNS5_IJNS5_IJSO_SB_EEESR_EEESB_NS5_IJSB_SC_EEEEEENS5_IJNS5_IJNS5_IJSR_SX_EEESW_EEESV_NS5_IJSC_SX_EEEEEEEEEEEvNS4_8identityENS5_IJNS4_13SM90_TMA_LOADES24_EEES22_vS23_EENS_8epilogue10collective18CollectiveEpilogueINS27_23Sm100TmaWarpSpecializedILi4ELi2ELi32ELb1ELb0EEEJSH_NS5_IJNSM_ISF_SB_EENSM_ISN_SB_EEEEENS_10bfloat16_tESL_S2F_SL_NS27_6fusion15FusionCallbacksIS2B_NS2G_17LinearCombinationIS2F_fS2F_fLNS_15FloatRoundStyleE2EEESH_S2E_JEEENS4_5SM1004TMEM4LOAD26SM100_TMEM_LOAD_32dp32b32xES24_NS1J_INS1K_ILi2ELi4ELi3EEENS1M_ILi16EEENSM_INS5_IJS1O_SN_EEENS5_IJSN_SB_EEEEEEENS4_39AutoVectorizingCopyWithAssumedAlignmentILi128EEENS4_14SM90_TMA_STOREES2V_S2X_S2X_EEEvvEEEEvNT_6ParamsE,"ax",@progbits
	.align	128
.text._ZN7cutlass13device_kernelINS_4gemm6kernel13GemmUniversalIN4cute5tupleIJiiiiEEENS1_10collective13CollectiveMmaINS1_46MainloopSm100TmaUmmaWarpSpecializedBlockScaledILi5ELi2ELi2ENS5_IJNS4_1CILi1EEENSA_ILi4EEESB_EEEEENS5_IJNSA_ILi128EEESF_NSA_ILi256EEEEEENS5_IJNS_12float_e2m1_tENS_13float_ue4m3_tEEEENS5_IJNS5_IJlSB_lEEENS4_6LayoutINS5_IJNS5_IJNS5_IJNSA_ILi32EEESC_EEEiEEENS5_IJNS5_IJNSA_ILi16EEESC_EEEiEEENS5_IJSB_iEEEEEENS5_IJSS_NS5_IJNS5_IJNSA_ILi0EEESB_EEENSA_ILi512EEEEEENS5_IJSV_iEEEEEEEEEEESK_S12_NS4_8TiledMMAINS4_8MMA_AtomIJNS4_17SM100_MMA_MXF4_SSISI_SI_fSJ_Li128ELi128ELi16ELNS4_4UMMA5MajorE0ELS17_0ELNS16_7ScaleInE0ELS18_0EEEEEENSM_INS5_IJSB_SB_SB_EEENS5_IJSV_SV_SV_EEEEENS5_IJNS4_10UnderscoreES1E_S1E_EEEEENS5_IJNS4_23SM90_TMA_LOAD_MULTICASTES1H_EEENS5_IJNS4_14ComposedLayoutINS4_7SwizzleILi3ELi4ELi3EEENS4_18smem_ptr_flag_bitsILi4EEENSM_INS5_IJNSA_ILi8EEESG_EEENS5_IJSG_SB_EEEEEEENSM_INS5_IJNS5_IJNS5_IJSO_SB_EEESR_EEESB_NS5_IJSB_SC_EEEEEENS5_IJNS5_IJNS5_IJSR_SX_EEESW_EEESV_NS5_IJSC_SX_EEEEEEEEEEEvNS4_8identityENS5_IJNS4_13SM90_TMA_LOADES24_EEES22_vS23_EENS_8epilogue10collective18CollectiveEpilogueINS27_23Sm100TmaWarpSpecializedILi4ELi2ELi32ELb1ELb0EEEJSH_NS5_IJNSM_ISF_SB_EENSM_ISN_SB_EEEEENS_10bfloat16_tESL_S2F_SL_NS27_6fusion15FusionCallbacksIS2B_NS2G_17LinearCombinationIS2F_fS2F_fLNS_15FloatRoundStyleE2EEESH_S2E_JEEENS4_5SM1004TMEM4LOAD26SM100_TMEM_LOAD_32dp32b32xES24_NS1J_INS1K_ILi2ELi4ELi3EEENS1M_ILi16EEENSM_INS5_IJS1O_SN_EEENS5_IJSN_SB_EEEEEEENS4_39AutoVectorizingCopyWithAssumedAlignmentILi128EEENS4_14SM90_TMA_STOREES2V_S2X_S2X_EEEvvEEEEvNT_6ParamsE:
        .type           _ZN7cutlass13device_kernelINS_4gemm6kernel13GemmUniversalIN4cute5tupleIJiiiiEEENS1_10collective13CollectiveMmaINS1_46MainloopSm100TmaUmmaWarpSpecializedBlockScaledILi5ELi2ELi2ENS5_IJNS4_1CILi1EEENSA_ILi4EEESB_EEEEENS5_IJNSA_ILi128EEESF_NSA_ILi256EEEEEENS5_IJNS_12float_e2m1_tENS_13float_ue4m3_tEEEENS5_IJNS5_IJlSB_lEEENS4_6LayoutINS5_IJNS5_IJNS5_IJNSA_ILi32EEESC_EEEiEEENS5_IJNS5_IJNSA_ILi16EEESC_EEEiEEENS5_IJSB_iEEEEEENS5_IJSS_NS5_IJNS5_IJNSA_ILi0EEESB_EEENSA_ILi512EEEEEENS5_IJSV_iEEEEEEEEEEESK_S12_NS4_8TiledMMAINS4_8MMA_AtomIJNS4_17SM100_MMA_MXF4_SSISI_SI_fSJ_Li128ELi128ELi16ELNS4_4UMMA5MajorE0ELS17_0ELNS16_7ScaleInE0ELS18_0EEEEEENSM_INS5_IJSB_SB_SB_EEENS5_IJSV_SV_SV_EEEEENS5_IJNS4_10UnderscoreES1E_S1E_EEEEENS5_IJNS4_23SM90_TMA_LOAD_MULTICASTES1H_EEENS5_IJNS4_14ComposedLayoutINS4_7SwizzleILi3ELi4ELi3EEENS4_18smem_ptr_flag_bitsILi4EEENSM_INS5_IJNSA_ILi8EEESG_EEENS5_IJSG_SB_EEEEEEENSM_INS5_IJNS5_IJNS5_IJSO_SB_EEESR_EEESB_NS5_IJSB_SC_EEEEEENS5_IJNS5_IJNS5_IJSR_SX_EEESW_EEESV_NS5_IJSC_SX_EEEEEEEEEEEvNS4_8identityENS5_IJNS4_13SM90_TMA_LOADES24_EEES22_vS23_EENS_8epilogue10collective18CollectiveEpilogueINS27_23Sm100TmaWarpSpecializedILi4ELi2ELi32ELb1ELb0EEEJSH_NS5_IJNSM_ISF_SB_EENSM_ISN_SB_EEEEENS_10bfloat16_tESL_S2F_SL_NS27_6fusion15FusionCallbacksIS2B_NS2G_17LinearCombinationIS2F_fS2F_fLNS_15FloatRoundStyleE2EEESH_S2E_JEEENS4_5SM1004TMEM4LOAD26SM100_TMEM_LOAD_32dp32b32xES24_NS1J_INS1K_ILi2ELi4ELi3EEENS1M_ILi16EEENSM_INS5_IJS1O_SN_EEENS5_IJSN_SB_EEEEEEENS4_39AutoVectorizingCopyWithAssumedAlignmentILi128EEENS4_14SM90_TMA_STOREES2V_S2X_S2X_EEEvvEEEEvNT_6ParamsE,@function
        .size           _ZN7cutlass13device_kernelINS_4gemm6kernel13GemmUniversalIN4cute5tupleIJiiiiEEENS1_10collective13CollectiveMmaINS1_46MainloopSm100TmaUmmaWarpSpecializedBlockScaledILi5ELi2ELi2ENS5_IJNS4_1CILi1EEENSA_ILi4EEESB_EEEEENS5_IJNSA_ILi128EEESF_NSA_ILi256EEEEEENS5_IJNS_12float_e2m1_tENS_13float_ue4m3_tEEEENS5_IJNS5_IJlSB_lEEENS4_6LayoutINS5_IJNS5_IJNS5_IJNSA_ILi32EEESC_EEEiEEENS5_IJNS5_IJNSA_ILi16EEESC_EEEiEEENS5_IJSB_iEEEEEENS5_IJSS_NS5_IJNS5_IJNSA_ILi0EEESB_EEENSA_ILi512EEEEEENS5_IJSV_iEEEEEEEEEEESK_S12_NS4_8TiledMMAINS4_8MMA_AtomIJNS4_17SM100_MMA_MXF4_SSISI_SI_fSJ_Li128ELi128ELi16ELNS4_4UMMA5MajorE0ELS17_0ELNS16_7ScaleInE0ELS18_0EEEEEENSM_INS5_IJSB_SB_SB_EEENS5_IJSV_SV_SV_EEEEENS5_IJNS4_10UnderscoreES1E_S1E_EEEEENS5_IJNS4_23SM90_TMA_LOAD_MULTICASTES1H_EEENS5_IJNS4_14ComposedLayoutINS4_7SwizzleILi3ELi4ELi3EEENS4_18smem_ptr_flag_bitsILi4EEENSM_INS5_IJNSA_ILi8EEESG_EEENS5_IJSG_SB_EEEEEEENSM_INS5_IJNS5_IJNS5_IJSO_SB_EEESR_EEESB_NS5_IJSB_SC_EEEEEENS5_IJNS5_IJNS5_IJSR_SX_EEESW_EEESV_NS5_IJSC_SX_EEEEEEEEEEEvNS4_8identityENS5_IJNS4_13SM90_TMA_LOADES24_EEES22_vS23_EENS_8epilogue10collective18CollectiveEpilogueINS27_23Sm100TmaWarpSpecializedILi4ELi2ELi32ELb1ELb0EEEJSH_NS5_IJNSM_ISF_SB_EENSM_ISN_SB_EEEEENS_10bfloat16_tESL_S2F_SL_NS27_6fusion15FusionCallbacksIS2B_NS2G_17LinearCombinationIS2F_fS2F_fLNS_15FloatRoundStyleE2EEESH_S2E_JEEENS4_5SM1004TMEM4LOAD26SM100_TMEM_LOAD_32dp32b32xES24_NS1J_INS1K_ILi2ELi4ELi3EEENS1M_ILi16EEENSM_INS5_IJS1O_SN_EEENS5_IJSN_SB_EEEEEEENS4_39AutoVectorizingCopyWithAssumedAlignmentILi128EEENS4_14SM90_TMA_STOREES2V_S2X_S2X_EEEvvEEEEvNT_6ParamsE,(.L_x_184 - _ZN7cutlass13device_kernelINS_4gemm6kernel13GemmUniversalIN4cute5tupleIJiiiiEEENS1_10collective13CollectiveMmaINS1_46MainloopSm100TmaUmmaWarpSpecializedBlockScaledILi5ELi2ELi2ENS5_IJNS4_1CILi1EEENSA_ILi4EEESB_EEEEENS5_IJNSA_ILi128EEESF_NSA_ILi256EEEEEENS5_IJNS_12float_e2m1_tENS_13float_ue4m3_tEEEENS5_IJNS5_IJlSB_lEEENS4_6LayoutINS5_IJNS5_IJNS5_IJNSA_ILi32EEESC_EEEiEEENS5_IJNS5_IJNSA_ILi16EEESC_EEEiEEENS5_IJSB_iEEEEEENS5_IJSS_NS5_IJNS5_IJNSA_ILi0EEESB_EEENSA_ILi512EEEEEENS5_IJSV_iEEEEEEEEEEESK_S12_NS4_8TiledMMAINS4_8MMA_AtomIJNS4_17SM100_MMA_MXF4_SSISI_SI_fSJ_Li128ELi128ELi16ELNS4_4UMMA5MajorE0ELS17_0ELNS16_7ScaleInE0ELS18_0EEEEEENSM_INS5_IJSB_SB_SB_EEENS5_IJSV_SV_SV_EEEEENS5_IJNS4_10UnderscoreES1E_S1E_EEEEENS5_IJNS4_23SM90_TMA_LOAD_MULTICASTES1H_EEENS5_IJNS4_14ComposedLayoutINS4_7SwizzleILi3ELi4ELi3EEENS4_18smem_ptr_flag_bitsILi4EEENSM_INS5_IJNSA_ILi8EEESG_EEENS5_IJSG_SB_EEEEEEENSM_INS5_IJNS5_IJNS5_IJSO_SB_EEESR_EEESB_NS5_IJSB_SC_EEEEEENS5_IJNS5_IJNS5_IJSR_SX_EEESW_EEESV_NS5_IJSC_SX_EEEEEEEEEEEvNS4_8identityENS5_IJNS4_13SM90_TMA_LOADES24_EEES22_vS23_EENS_8epilogue10collective18CollectiveEpilogueINS27_23Sm100TmaWarpSpecializedILi4ELi2ELi32ELb1ELb0EEEJSH_NS5_IJNSM_ISF_SB_EENSM_ISN_SB_EEEEENS_10bfloat16_tESL_S2F_SL_NS27_6fusion15FusionCallbacksIS2B_NS2G_17LinearCombinationIS2F_fS2F_fLNS_15FloatRoundStyleE2EEESH_S2E_JEEENS4_5SM1004TMEM4LOAD26SM100_TMEM_LOAD_32dp32b32xES24_NS1J_INS1K_ILi2ELi4ELi3EEENS1M_ILi16EEENSM_INS5_IJS1O_SN_EEENS5_IJSN_SB_EEEEEEENS4_39AutoVectorizingCopyWithAssumedAlignmentILi128EEENS4_14SM90_TMA_STOREES2V_S2X_S2X_EEEvvEEEEvNT_6ParamsE)
        .other          _ZN7cutlass13device_kernelINS_4gemm6kernel13GemmUniversalIN4cute5tupleIJiiiiEEENS1_10collective13CollectiveMmaINS1_46MainloopSm100TmaUmmaWarpSpecializedBlockScaledILi5ELi2ELi2ENS5_IJNS4_1CILi1EEENSA_ILi4EEESB_EEEEENS5_IJNSA_ILi128EEESF_NSA_ILi256EEEEEENS5_IJNS_12float_e2m1_tENS_13float_ue4m3_tEEEENS5_IJNS5_IJlSB_lEEENS4_6LayoutINS5_IJNS5_IJNS5_IJNSA_ILi32EEESC_EEEiEEENS5_IJNS5_IJNSA_ILi16EEESC_EEEiEEENS5_IJSB_iEEEEEENS5_IJSS_NS5_IJNS5_IJNSA_ILi0EEESB_EEENSA_ILi512EEEEEENS5_IJSV_iEEEEEEEEEEESK_S12_NS4_8TiledMMAINS4_8MMA_AtomIJNS4_17SM100_MMA_MXF4_SSISI_SI_fSJ_Li128ELi128ELi16ELNS4_4UMMA5MajorE0ELS17_0ELNS16_7ScaleInE0ELS18_0EEEEEENSM_INS5_IJSB_SB_SB_EEENS5_IJSV_SV_SV_EEEEENS5_IJNS4_10UnderscoreES1E_S1E_EEEEENS5_IJNS4_23SM90_TMA_LOAD_MULTICASTES1H_EEENS5_IJNS4_14ComposedLayoutINS4_7SwizzleILi3ELi4ELi3EEENS4_18smem_ptr_flag_bitsILi4EEENSM_INS5_IJNSA_ILi8EEESG_EEENS5_IJSG_SB_EEEEEEENSM_INS5_IJNS5_IJNS5_IJSO_SB_EEESR_EEESB_NS5_IJSB_SC_EEEEEENS5_IJNS5_IJNS5_IJSR_SX_EEESW_EEESV_NS5_IJSC_SX_EEEEEEEEEEEvNS4_8identityENS5_IJNS4_13SM90_TMA_LOADES24_EEES22_vS23_EENS_8epilogue10collective18CollectiveEpilogueINS27_23Sm100TmaWarpSpecializedILi4ELi2ELi32ELb1ELb0EEEJSH_NS5_IJNSM_ISF_SB_EENSM_ISN_SB_EEEEENS_10bfloat16_tESL_S2F_SL_NS27_6fusion15FusionCallbacksIS2B_NS2G_17LinearCombinationIS2F_fS2F_fLNS_15FloatRoundStyleE2EEESH_S2E_JEEENS4_5SM1004TMEM4LOAD26SM100_TMEM_LOAD_32dp32b32xES24_NS1J_INS1K_ILi2ELi4ELi3EEENS1M_ILi16EEENSM_INS5_IJS1O_SN_EEENS5_IJSN_SB_EEEEEEENS4_39AutoVectorizingCopyWithAssumedAlignmentILi128EEENS4_14SM90_TMA_STOREES2V_S2X_S2X_EEEvvEEEEvNT_6ParamsE,@"STO_CUDA_ENTRY STV_DEFAULT"
_ZN7cutlass13device_kernelINS_4gemm6kernel13GemmUniversalIN4cute5tupleIJiiiiEEENS1_10collective13CollectiveMmaINS1_46MainloopSm100TmaUmmaWarpSpecializedBlockScaledILi5ELi2ELi2ENS5_IJNS4_1CILi1EEENSA_ILi4EEESB_EEEEENS5_IJNSA_ILi128EEESF_NSA_ILi256EEEEEENS5_IJNS_12float_e2m1_tENS_13float_ue4m3_tEEEENS5_IJNS5_IJlSB_lEEENS4_6LayoutINS5_IJNS5_IJNS5_IJNSA_ILi32EEESC_EEEiEEENS5_IJNS5_IJNSA_ILi16EEESC_EEEiEEENS5_IJSB_iEEEEEENS5_IJSS_NS5_IJNS5_IJNSA_ILi0EEESB_EEENSA_ILi512EEEEEENS5_IJSV_iEEEEEEEEEEESK_S12_NS4_8TiledMMAINS4_8MMA_AtomIJNS4_17SM100_MMA_MXF4_SSISI_SI_fSJ_Li128ELi128ELi16ELNS4_4UMMA5MajorE0ELS17_0ELNS16_7ScaleInE0ELS18_0EEEEEENSM_INS5_IJSB_SB_SB_EEENS5_IJSV_SV_SV_EEEEENS5_IJNS4_10UnderscoreES1E_S1E_EEEEENS5_IJNS4_23SM90_TMA_LOAD_MULTICASTES1H_EEENS5_IJNS4_14ComposedLayoutINS4_7SwizzleILi3ELi4ELi3EEENS4_18smem_ptr_flag_bitsILi4EEENSM_INS5_IJNSA_ILi8EEESG_EEENS5_IJSG_SB_EEEEEEENSM_INS5_IJNS5_IJNS5_IJSO_SB_EEESR_EEESB_NS5_IJSB_SC_EEEEEENS5_IJNS5_IJNS5_IJSR_SX_EEESW_EEESV_NS5_IJSC_SX_EEEEEEEEEEEvNS4_8identityENS5_IJNS4_13SM90_TMA_LOADES24_EEES22_vS23_EENS_8epilogue10collective18CollectiveEpilogueINS27_23Sm100TmaWarpSpecializedILi4ELi2ELi32ELb1ELb0EEEJSH_NS5_IJNSM_ISF_SB_EENSM_ISN_SB_EEEEENS_10bfloat16_tESL_S2F_SL_NS27_6fusion15FusionCallbacksIS2B_NS2G_17LinearCombinationIS2F_fS2F_fLNS_15FloatRoundStyleE2EEESH_S2E_JEEENS4_5SM1004TMEM4LOAD26SM100_TMEM_LOAD_32dp32b32xES24_NS1J_INS1K_ILi2ELi4ELi3EEENS1M_ILi16EEENSM_INS5_IJS1O_SN_EEENS5_IJSN_SB_EEEEEEENS4_39AutoVectorizingCopyWithAssumedAlignmentILi128EEENS4_14SM90_TMA_STOREES2V_S2X_S2X_EEEvvEEEEvNT_6ParamsE:
[----:B------:R-:W1:Y:S01]  /*0000*/  LDC R1, c[0x0][0x37c] ;  /* 0x0000df00ff017b82 */ /* 0x000e620000000800 */
[----:B------:R-:W2:Y:S01]  /*0010*/  S2R R101, SR_TID.X ;  /* 0x0000000000657919 */ /* 0x000ea20000002100 */
[----:B------:R-:W3:Y:S01]  /*0020*/  LDCU.64 UR4, c[0x0][0xc90] ;  /* 0x00019200ff0477ac */ /* 0x000ee20008000a00 */
[----:B------:R-:W-:Y:S02]  /*0030*/  PRMT R88, RZ, 0x7610, R88 ;  /* 0x00007610ff587816 */ /* 0x000fe40000000058 */
[----:B------:R-:W-:Y:S01]  /*0040*/  ELECT P5, URZ, PT ;  /* 0x0000000000ff782f */ /* 0x000fe200038a0000 */
[----:B------:R-:W4:Y:S01]  /*0050*/  LDCU.64 UR46, c[0x0][0x358] ;  /* 0x00006b00ff2e77ac */ /* 0x000f220008000a00 */
[----:B---3--:R-:W-:-:S04]  /*0060*/  UISETP.NE.U32.AND UP0, UPT, UR4, URZ, UPT ;  /* 0x000000ff0400728c */ /* 0x008fc8000bf05070 */
[----:B------:R-:W-:Y:S01]  /*0070*/  UISETP.NE.AND.EX UP0, UPT, UR5, URZ, UPT, UP0 ;  /* 0x000000ff0500728c */ /* 0x000fe2000bf05300 */
[----:B--2---:R-:W-:-:S05]  /*0080*/  SHF.R.U32.HI R92, RZ, 0x5, R101 ;  /* 0x00000005ff5c7819 */ /* 0x004fca0000011665 */
[----:B------:R-:W2:Y:S02]  /*0090*/  SHFL.IDX PT, R0, R92, RZ, 0x1f ;  /* 0x00001fff5c007589 */ /* 0x000ea400000e0000 */
[----:B--2---:R-:W-:Y:S01]  /*00a0*/  R2UR UR7, R0 ;  /* 0x00000000000772ca */ /* 0x004fe200000e0000 */
[----:B-1--4-:R-:W-:-:S14]  /*00b0*/  BRA.U UP0, `(.L_x_0) ;  /* 0x00000001002c7547 */ /* 0x012fdc000b800000 */
[----:B------:R-:W1:Y:S02]  /*00c0*/  LDCU.64 UR8, c[0x0][0xc88] ;  /* 0x00019100ff0877ac */ /* 0x000e640008000a00 */
[----:B-1----:R-:W-:-:S04]  /*00d0*/  UISETP.NE.U32.AND UP0, UPT, UR8, URZ, UPT ;  /* 0x000000ff0800728c */ /* 0x002fc8000bf05070 */
[----:B------:R-:W-:-:S09]  /*00e0*/  UISETP.NE.AND.EX UP0, UPT, UR9, URZ, UPT, UP0 ;  /* 0x000000ff0900728c */ /* 0x000fd2000bf05300 */
[----:B------:R-:W-:Y:S05]  /*00f0*/  BRA.U !UP0, `(.L_x_1) ;  /* 0x0000000108107547 */ /* 0x000fea000b800000 */
[----:B------:R-:W1:Y:S02]  /*0100*/  LDC.64 R2, c[0x0][0xc88] ;  /* 0x00032200ff027b82 */ /* 0x000e640000000a00 */
[----:B-1----:R1:W5:Y:S01]  /*0110*/  LDG.E R49, desc[UR46][R2.64] ;  /* 0x0000002e02317981 */ /* 0x002362000c1e1900 */
[----:B------:R-:W-:Y:S01]  /*0120*/  HFMA2 R88, -RZ, RZ, 0, 5.9604644775390625e-08 ;  /* 0x00000001ff587431 */ /* 0x000fe200000001ff */
[----:B------:R-:W-:Y:S05]  /*0130*/  BRA `(.L_x_0) ;  /* 0x00000000000c7947 */ /* 0x000fea0003800000 */
.L_x_1:
[----:B------:R-:W1:Y:S01]  /*0140*/  LDCU UR6, c[0x0][0xc80] ;  /* 0x00019000ff0677ac */ /* 0x000e620008000800 */
[----:B------:R-:W-:Y:S01]  /*0150*/  HFMA2 R88, -RZ, RZ, 0, 5.9604644775390625e-08 ;  /* 0x00000001ff587431 */ /* 0x000fe200000001ff */
[----:B-1----:R-:W-:Y:S02]  /*0160*/  MOV R49, UR6 ;  /* 0x0000000600317c02 */ /* 0x002fe40008000f00 */
.L_x_0:
[----:B------:R-:W2:Y:S02]  /*0170*/  LDCU.64 UR8, c[0x0][0xcb0] ;  /* 0x00019600ff0877ac */ /* 0x000ea40008000a00 */
[----:B--2---:R-:W-:-:S04]  /*0180*/  UISETP.NE.U32.AND UP0, UPT, UR8, URZ, UPT ;  /* 0x000000ff0800728c */ /* 0x004fc8000bf05070 */
[----:B------:R-:W-:-:S09]  /*0190*/  UISETP.NE.AND.EX UP0, UPT, UR9, URZ, UPT, UP0 ;  /* 0x000000ff0900728c */ /* 0x000fd2000bf05300 */
[----:B------:R-:W-:Y:S05]  /*01a0*/  BRA.U UP0, `(.L_x_2) ;  /* 0x0000000100247547 */ /* 0x000fea000b800000 */
[----:B------:R-:W2:Y:S02]  /*01b0*/  LDCU.64 UR8, c[0x0][0xca8] ;  /* 0x00019500ff0877ac */ /* 0x000ea40008000a00 */
[----:B--2---:R-:W-:-:S04]  /*01c0*/  UISETP.NE.U32.AND UP0, UPT, UR8, URZ, UPT ;  /* 0x000000ff0800728c */ /* 0x004fc8000bf05070 */
[----:B------:R-:W-:-:S09]  /*01d0*/  UISETP.NE.AND.EX UP0, UPT, UR9, URZ, UPT, UP0 ;  /* 0x000000ff0900728c */ /* 0x000fd2000bf05300 */
[----:B------:R-:W-:Y:S05]  /*01e0*/  BRA.U !UP0, `(.L_x_3) ;  /* 0x00000001080c7547 */ /* 0x000fea000b800000 */
[----:B-1----:R-:W1:Y:S02]  /*01f0*/  LDC.64 R2, c[0x0][0xca8] ;  /* 0x00032a00ff027b82 */ /* 0x002e640000000a00 */
[----:B-1----:R2:W5:Y:S01]  /*0200*/  LDG.E R47, desc[UR46][R2.64] ;  /* 0x0000002e022f7981 */ /* 0x002562000c1e1900 */
[----:B------:R-:W-:Y:S05]  /*0210*/  BRA `(.L_x_2) ;  /* 0x0000000000087947 */ /* 0x000fea0003800000 */
.L_x_3:
[----:B------:R-:W2:Y:S02]  /*0220*/  LDCU UR6, c[0x0][0xca0] ;  /* 0x00019400ff0677ac */ /* 0x000ea40008000800 */
[----:B--2---:R-:W-:Y:S02]  /*0230*/  MOV R47, UR6 ;  /* 0x00000006002f7c02 */ /* 0x004fe40008000f00 */
.L_x_2:
[----:B------:R-:W-:Y:S01]  /*0240*/  IMAD.U32 R0, RZ, RZ, UR7 ;  /* 0x00000007ff007e24 */ /* 0x000fe2000f8e00ff */
[----:B------:R-:W-:Y:S04]  /*0250*/  BSSY.RECONVERGENT B0, `(.L_x_4) ;  /* 0x0000012000007945 */ /* 0x000fe80003800200 */
[C---:B------:R-:W-:Y:S02]  /*0260*/  ISETP.NE.OR P1, PT, R0.reuse, 0x1, !P5 ;  /* 0x000000010000780c */ /* 0x040fe40006f25670 */
[----:B------:R-:W-:-:S11]  /*0270*/  ISETP.NE.OR P0, PT, R0, 0x3, !P5 ;  /* 0x000000030000780c */ /* 0x000fd60006f05670 */
[----:B------:R-:W-:Y:S05]  /*0280*/  @P1 BRA `(.L_x_5) ;  /* 0x0000000000381947 */ /* 0x000fea0003800000 */
[----:B------:R-:W3:Y:S02]  /*0290*/  LDCU.64 UR8, c[0x0][0x348] ;  /* 0x00006900ff0877ac */ /* 0x000ee40008000a00 */
[----:B---3--:R-:W-:Y:S02]  /*02a0*/  UIADD3 UR14, UP3, UPT, UR8, 0x80, URZ ;  /* 0x00000080080e7890 */ /* 0x008fe4000ff7e0ff */
[----:B------:R-:W-:Y:S02]  /*02b0*/  UIADD3 UR12, UP2, UPT, UR8, 0x180, URZ ;  /* 0x00000180080c7890 */ /* 0x000fe4000ff5e0ff */
[----:B------:R-:W-:Y:S02]  /*02c0*/  UIADD3 UR10, UP1, UPT, UR8, 0x280, URZ ;  /* 0x00000280080a7890 */ /* 0x000fe4000ff3e0ff */
[----:B------:R-:W-:Y:S02]  /*02d0*/  UIADD3 UR8, UP0, UPT, UR8, 0x380, URZ ;  /* 0x0000038008087890 */ /* 0x000fe4000ff1e0ff */
[----:B------:R-:W-:-:S02]  /*02e0*/  UIADD3.X UR15, UPT, UPT, URZ, UR9, URZ, UP3, !UPT ;  /* 0x00000009ff0f7290 */ /* 0x000fc40009ffe4ff */
[----:B------:R-:W-:Y:S02]  /*02f0*/  UIADD3.X UR13, UPT, UPT, URZ, UR9, URZ, UP2, !UPT ;  /* 0x00000009ff0d7290 */ /* 0x000fe400097fe4ff */
[----:B------:R-:W-:Y:S02]  /*0300*/  UIADD3.X UR11, UPT, UPT, URZ, UR9, URZ, UP1, !UPT ;  /* 0x00000009ff0b7290 */ /* 0x000fe40008ffe4ff */
[----:B------:R-:W-:-:S03]  /*0310*/  UIADD3.X UR9, UPT, UPT, URZ, UR9, URZ, UP0, !UPT ;  /* 0x00000009ff097290 */ /* 0x000fc600087fe4ff */
[----:B------:R3:W-:Y:S02]  /*0320*/  UTMACCTL.PF [UR14] ;  /* 0x000000000e0079b9 */ /* 0x0007e40008040000 */
[----:B------:R3:W-:Y:S02]  /*0330*/  UTMACCTL.PF [UR12] ;  /* 0x000000000c0079b9 */ /* 0x0007e40008040000 */
[----:B------:R3:W-:Y:S02]  /*0340*/  UTMACCTL.PF [UR10] ;  /* 0x000000000a0079b9 */ /* 0x0007e40008040000 */
[----:B------:R3:W-:Y:S02]  /*0350*/  UTMACCTL.PF [UR8] ;  /* 0x00000000080079b9 */ /* 0x0007e40008040000 */
[----:B---3--:R-:W-:Y:S01]  /*0360*/  NOP ;  /* 0x0000000000007918 */ /* 0x008fe20000000000 */
.L_x_5:
[----:B------:R-:W-:Y:S05]  /*0370*/  BSYNC.RECONVERGENT B0 ;  /* 0x0000000000007941 */ /* 0x000fea0003800200 */
.L_x_4:
[----:B------:R-:W-:Y:S04]  /*0380*/  BSSY.RECONVERGENT B0, `(.L_x_6) ;  /* 0x000000a000007945 */ /* 0x000fe80003800200 */
[----:B------:R-:W-:Y:S05]  /*0390*/  @P0 BRA `(.L_x_7) ;  /* 0x0000000000200947 */ /* 0x000fea0003800000 */
[----:B------:R-:W3:Y:S02]  /*03a0*/  LDCU.64 UR8, c[0x0][0x348] ;  /* 0x00006900ff0877ac */ /* 0x000ee40008000a00 */
[----:B---3--:R-:W-:Y:S02]  /*03b0*/  UIADD3 UR10, UP1, UPT, UR8, 0x980, URZ ;  /* 0x00000980080a7890 */ /* 0x008fe4000ff3e0ff */
[----:B------:R-:W-:Y:S02]  /*03c0*/  UIADD3 UR8, UP0, UPT, UR8, 0xa80, URZ ;  /* 0x00000a8008087890 */ /* 0x000fe4000ff1e0ff */
[----:B------:R-:W-:Y:S02]  /*03d0*/  UIADD3.X UR11, UPT, UPT, URZ, UR9, URZ, UP1, !UPT ;  /* 0x00000009ff0b7290 */ /* 0x000fe40008ffe4ff */
[----:B------:R-:W-:-:S07]  /*03e0*/  UIADD3.X UR9, UPT, UPT, URZ, UR9, URZ, UP0, !UPT ;  /* 0x00000009ff097290 */ /* 0x000fce00087fe4ff */
[----:B------:R3:W-:Y:S02]  /*03f0*/  UTMACCTL.PF [UR10] ;  /* 0x000000000a0079b9 */ /* 0x0007e40008040000 */
[----:B------:R3:W-:Y:S02]  /*0400*/  UTMACCTL.PF [UR8] ;  /* 0x00000000080079b9 */ /* 0x0007e40008040000 */
[----:B---3--:R-:W-:Y:S01]  /*0410*/  NOP ;  /* 0x0000000000007918 */ /* 0x008fe20000000000 */
.L_x_7:
[----:B------:R-:W-:Y:S05]  /*0420*/  BSYNC.RECONVERGENT B0 ;  /* 0x0000000000007941 */ /* 0x000fea0003800200 */
.L_x_6:
[----:B------:R-:W3:Y:S01]  /*0430*/  LDCU.64 UR8, c[0x0][0xc88] ;  /* 0x00019100ff0877ac */ /* 0x000ee20008000a00 */
[----:B------:R-:W-:Y:S02]  /*0440*/  UISETP.EQ.U32.AND UP1, UPT, UR4, URZ, UPT ;  /* 0x000000ff0400728c */ /* 0x000fe4000bf22070 */
[----:B------:R-:W-:Y:S02]  /*0450*/  UPLOP3.LUT UP5, UPT, UPT, UPT, UPT, 0x80, 0x8 ;  /* 0x000000000008789c */ /* 0x000fe40003faf070 */
[----:B---3--:R-:W-:-:S04]  /*0460*/  UISETP.NE.U32.AND UP0, UPT, UR8, URZ, UPT ;  /* 0x000000ff0800728c */ /* 0x008fc8000bf05070 */
[----:B------:R-:W-:-:S04]  /*0470*/  UISETP.NE.AND.EX UP0, UPT, UR9, URZ, UPT, UP0 ;  /* 0x000000ff0900728c */ /* 0x000fc8000bf05300 */
[----:B------:R-:W-:-:S04]  /*0480*/  UISETP.EQ.OR.EX UP2, UPT, UR5, URZ, !UP0, UP1 ;  /* 0x000000ff0500728c */ /* 0x000fc8000c742710 */
[----:B------:R-:W-:-:S05]  /*0490*/  UP2UR UR50, UPR, URZ, 0x4 ;  /* 0x00000004ff327883 */ /* 0x000fca0008000000 */
[----:B------:R-:W-:Y:S07]  /*04a0*/  BRA.U !UP2, `(.L_x_8) ;  /* 0x000000010a207547 */ /* 0x000fee000b800000 */
[----:B------:R-:W-:Y:S01]  /*04b0*/  UISETP.NE.U32.AND UP1, UPT, UR4, URZ, UPT ;  /* 0x000000ff0400728c */ /* 0x000fe2000bf25070 */
[----:B-----5:R-:W-:Y:S01]  /*04c0*/  FSETP.NEU.AND P0, PT, R49, RZ, PT ;  /* 0x000000ff3100720b */ /* 0x020fe20003f0d000 */
[----:B------:R-:W-:Y:S02]  /*04d0*/  USEL UR4, URZ, 0xffffffff, UP0 ;  /* 0xffffffffff047887 */ /* 0x000fe40008000000 */
[----:B------:R-:W-:-:S10]  /*04e0*/  UISETP.NE.AND.EX UP1, UPT, UR5, URZ, UPT, UP1 ;  /* 0x000000ff0500728c */ /* 0x000fd4000bf25310 */
[----:B------:R-:W-:Y:S01]  /*04f0*/  VOTEU.ANY UP0, P0 ;  /* 0x0000000000ff7886 */ /* 0x000fe20000000100 */
[----:B------:R-:W-:-:S04]  /*0500*/  @!UP1 USEL UR4, URZ, 0xffffffff, UP0 ;  /* 0xffffffffff049887 */ /* 0x000fc80008000000 */
[----:B------:R-:W-:-:S04]  /*0510*/  ULOP3.LUT UR4, UR4, 0x1, URZ, 0xc0, !UPT ;  /* 0x0000000104047892 */ /* 0x000fc8000f8ec0ff */
[----:B------:R-:W-:-:S11]  /*0520*/  UISETP.NE.U32.AND UP5, UPT, UR4, 0x1, UPT ;  /* 0x000000010400788c */ /* 0x000fd6000bfa5070 */
.L_x_8:
[----:B-12---:R-:W1:Y:S01]  /*0530*/  SHFL.IDX PT, R2, R92, RZ, 0x1f ;  /* 0x00001fff5c027589 */ /* 0x006e6200000e0000 */
[----:B------:R-:W-:-:S04]  /*0540*/  UISETP.NE.AND UP0, UPT, UR7, 0x2, UPT ;  /* 0x000000020700788c */ /* 0x000fc8000bf05270 */
[----:B------:R-:W-:Y:S01]  /*0550*/  USEL UR15, URZ, 0x1, UP0 ;  /* 0x00000001ff0f7887 */ /* 0x000fe20008000000 */
[----:B-1----:R-:W-:-:S13]  /*0560*/  ISETP.NE.AND P0, PT, R2, RZ, PT ;  /* 0x000000ff0200720c */ /* 0x002fda0003f05270 */
[----:B------:R-:W-:Y:S05]  /*0570*/  @P0 BRA `(.L_x_9) ;  /* 0x0000000000600947 */ /* 0x000fea0003800000 */
[----:B------:R-:W1:Y:S01]  /*0580*/  S2UR UR6, SR_CgaCtaId ;  /* 0x00000000000679c3 */ /* 0x000e620000008800 */
[----:B------:R-:W-:Y:S01]  /*0590*/  UMOV UR8, 0x400 ;  /* 0x0000040000087882 */ /* 0x000fe20000000000 */
[----:B------:R-:W-:Y:S01]  /*05a0*/  UMOV UR5, 0x1 ;  /* 0x0000000100057882 */ /* 0x000fe20000000000 */
[----:B------:R-:W-:Y:S01]  /*05b0*/  UMOV UR4, 0x4 ;  /* 0x0000000400047882 */ /* 0x000fe20000000000 */
[----:B------:R-:W-:Y:S01]  /*05c0*/  ELECT P0, URZ, PT ;  /* 0x0000000000ff782f */ /* 0x000fe20003800000 */
[----:B-1----:R-:W-:Y:S02]  /*05d0*/  ULEA UR6, UR6, UR8, 0x18 ;  /* 0x0000000806067291 */ /* 0x002fe4000f8ec0ff */
[----:B------:R-:W-:-:S04]  /*05e0*/  UIADD3 UR8, UPT, UPT, -UR5, 0x100000, URZ ;  /* 0x0010000005087890 */ /* 0x000fc8000fffe1ff */
[----:B------:R-:W-:Y:S02]  /*05f0*/  USHF.L.U32 UR9, UR8, 0xb, URZ ;  /* 0x0000000b08097899 */ /* 0x000fe400080006ff */
[----:B------:R-:W-:Y:S02]  /*0600*/  USHF.L.U32 UR8, UR8, 0x1, URZ ;  /* 0x0000000108087899 */ /* 0x000fe400080006ff */
[----:B------:R-:W-:-:S04]  /*0610*/  UIADD3 UR4, UPT, UPT, -UR4, 0x100000, URZ ;  /* 0x0010000004047890 */ /* 0x000fc8000fffe1ff */
[----:B------:R-:W-:Y:S02]  /*0620*/  USHF.L.U32 UR5, UR4, 0xb, URZ ;  /* 0x0000000b04057899 */ /* 0x000fe400080006ff */
[----:B------:R-:W-:Y:S01]  /*0630*/  USHF.L.U32 UR4, UR4, 0x1, URZ ;  /* 0x0000000104047899 */ /* 0x000fe200080006ff */
[----:B------:R-:W1:Y:S03]  /*0640*/  FENCE.VIEW.ASYNC.S ;  /* 0x00000000000073c6 */ /* 0x000e660000000000 */
[----:B-1----:R1:W2:Y:S08]  /*0650*/  SYNCS.EXCH.64 URZ, [UR6], UR8 ;  /* 0x0000000806ff75b2 */ /* 0x0022b00008000100 */
[----:B------:R1:W3:Y:S01]  /*0660*/  SYNCS.EXCH.64 URZ, [UR6+0x28], UR4 ;  /* 0x0000280406ff75b2 */ /* 0x0002e20008000100 */
[----:B------:R1:W4:Y:S01]  /*0670*/  SYNCS.EXCH.64 URZ, [UR6+0x8], UR8 ;  /* 0x0000080806ff75b2 */ /* 0x0003220008000100 */
[----:B------:R1:W1:Y:S01]  /*0680*/  SYNCS.EXCH.64 URZ, [UR6+0x30], UR4 ;  /* 0x0000300406ff75b2 */ /* 0x0002620008000100 */
[----:B------:R1:W1:Y:S01]  /*0690*/  SYNCS.EXCH.64 URZ, [UR6+0x10], UR8 ;  /* 0x0000100806ff75b2 */ /* 0x0002620008000100 */
[----:B------:R1:W1:Y:S01]  /*06a0*/  SYNCS.EXCH.64 URZ, [UR6+0x38], UR4 ;  /* 0x0000380406ff75b2 */ /* 0x0002620008000100 */
[----:B------:R1:W1:Y:S01]  /*06b0*/  SYNCS.EXCH.64 URZ, [UR6+0x18], UR8 ;  /* 0x0000180806ff75b2 */ /* 0x0002620008000100 */
[----:B------:R1:W1:Y:S01]  /*06c0*/  SYNCS.EXCH.64 URZ, [UR6+0x40], UR4 ;  /* 0x0000400406ff75b2 */ /* 0x0002620008000100 */
[----:B------:R1:W1:Y:S01]  /*06d0*/  SYNCS.EXCH.64 URZ, [UR6+0x20], UR8 ;  /* 0x0000200806ff75b2 */ /* 0x0002620008000100 */
[----:B------:R1:W1:Y:S01]  /*06e0*/  SYNCS.EXCH.64 URZ, [UR6+0x48], UR4 ;  /* 0x0000480406ff75b2 */ /* 0x0002620008000100 */
[----:B------:R-:W-:Y:S01]  /*06f0*/  NOP ;  /* 0x0000000000007918 */ /* 0x000fe20000000000 */
.L_x_9:
[----:B------:R-:W2:Y:S01]  /*0700*/  SHFL.IDX PT, R2, R92, RZ, 0x1f ;  /* 0x00001fff5c027589 */ /* 0x000ea200000e0000 */
[----:B------:R-:W-:Y:S01]  /*0710*/  NOP ;  /* 0x0000000000007918 */ /* 0x000fe20000000000 */
[----:B--2---:R-:W-:-:S13]  /*0720*/  ISETP.NE.AND P0, PT, R2, 0x1, PT ;  /* 0x000000010200780c */ /* 0x004fda0003f05270 */
[----:B------:R-:W-:Y:S05]  /*0730*/  @P0 BRA `(.L_x_10) ;  /* 0x0000000000580947 */ /* 0x000fea0003800000 */
[----:B-1----:R-:W1:Y:S01]  /*0740*/  S2UR UR6, SR_CgaCtaId ;  /* 0x00000000000679c3 */ /* 0x002e620000008800 */
        /* <DEDUP_REMOVED lines=12> */
[----:B-1----:R2:W1:Y:S08]  /*0810*/  SYNCS.EXCH.64 URZ, [UR6+0x50], UR8 ;  /* 0x0000500806ff75b2 */ /* 0x0024700008000100 */
[----:B------:R2:W1:Y:S01]  /*0820*/  SYNCS.EXCH.64 URZ, [UR6+0x70], UR4 ;  /* 0x0000700406ff75b2 */ /* 0x0004620008000100 */
[----:B------:R2:W1:Y:S01]  /*0830*/  SYNCS.EXCH.64 URZ, [UR6+0x58], UR8 ;  /* 0x0000580806ff75b2 */ /* 0x0004620008000100 */
[----:B------:R2:W1:Y:S01]  /*0840*/  SYNCS.EXCH.64 URZ, [UR6+0x78], UR4 ;  /* 0x0000780406ff75b2 */ /* 0x0004620008000100 */
[----:B------:R2:W1:Y:S01]  /*0850*/  SYNCS.EXCH.64 URZ, [UR6+0x60], UR8 ;  /* 0x0000600806ff75b2 */ /* 0x0004620008000100 */
[----:B------:R2:W1:Y:S01]  /*0860*/  SYNCS.EXCH.64 URZ, [UR6+0x80], UR4 ;  /* 0x0000800406ff75b2 */ /* 0x0004620008000100 */
[----:B------:R2:W1:Y:S01]  /*0870*/  SYNCS.EXCH.64 URZ, [UR6+0x68], UR8 ;  /* 0x0000680806ff75b2 */ /* 0x0004620008000100 */
[----:B------:R2:W1:Y:S02]  /*0880*/  SYNCS.EXCH.64 URZ, [UR6+0x88], UR4 ;  /* 0x0000880406ff75b2 */ /* 0x0004640008000100 */
[----:B--2---:R-:W-:Y:S01]  /*0890*/  NOP ;  /* 0x0000000000007918 */ /* 0x004fe20000000000 */
.L_x_10:
[----:B------:R-:W2:Y:S01]  /*08a0*/  SHFL.IDX PT, R2, R92, RZ, 0x1f ;  /* 0x00001fff5c027589 */ /* 0x000ea200000e0000 */
[----:B------:R-:W-:Y:S01]  /*08b0*/  NOP ;  /* 0x0000000000007918 */ /* 0x000fe20000000000 */
[----:B--2---:R-:W-:-:S13]  /*08c0*/  ISETP.NE.AND P0, PT, R2, 0x3, PT ;  /* 0x000000030200780c */ /* 0x004fda0003f05270 */
[----:B------:R-:W-:Y:S05]  /*08d0*/  @P0 BRA `(.L_x_11) ;  /* 0x0000000000300947 */ /* 0x000fea0003800000 */
[----:B-1----:R-:W1:Y:S01]  /*08e0*/  S2UR UR5, SR_CgaCtaId ;  /* 0x00000000000579c3 */ /* 0x002e620000008800 */
[----:B------:R-:W-:Y:S01]  /*08f0*/  UMOV UR6, 0x400 ;  /* 0x0000040000067882 */ /* 0x000fe20000000000 */
[----:B------:R-:W-:Y:S01]  /*0900*/  UMOV UR4, 0x20 ;  /* 0x0000002000047882 */ /* 0x000fe20000000000 */
[----:B------:R-:W-:Y:S01]  /*0910*/  ELECT P0, URZ, PT ;  /* 0x0000000000ff782f */ /* 0x000fe20003800000 */
[----:B------:R-:W-:-:S04]  /*0920*/  UIADD3 UR8, UPT, UPT, -UR4, 0x100000, URZ ;  /* 0x0010000004087890 */ /* 0x000fc8000fffe1ff */
[----:B------:R-:W-:Y:S02]  /*0930*/  USHF.L.U32 UR9, UR8, 0xb, URZ ;  /* 0x0000000b08097899 */ /* 0x000fe400080006ff */
[----:B------:R-:W-:Y:S02]  /*0940*/  USHF.L.U32 UR8, UR8, 0x1, URZ ;  /* 0x0000000108087899 */ /* 0x000fe400080006ff */
[----:B-1----:R-:W-:Y:S01]  /*0950*/  ULEA UR5, UR5, UR6, 0x18 ;  /* 0x0000000605057291 */ /* 0x002fe2000f8ec0ff */
[----:B------:R-:W1:Y:S11]  /*0960*/  FENCE.VIEW.ASYNC.S ;  /* 0x00000000000073c6 */ /* 0x000e760000000000 */
[----:B-1----:R2:W1:Y:S01]  /*0970*/  SYNCS.EXCH.64 URZ, [UR5+0x90], UR8 ;  /* 0x0000900805ff75b2 */ /* 0x0024620008000100 */
[----:B------:R2:W1:Y:S02]  /*0980*/  SYNCS.EXCH.64 URZ, [UR5+0x98], UR8 ;  /* 0x0000980805ff75b2 */ /* 0x0004640008000100 */
[----:B--2---:R-:W-:Y:S01]  /*0990*/  NOP ;  /* 0x0000000000007918 */ /* 0x004fe20000000000 */
.L_x_11:
[----:B------:R-:W2:Y:S01]  /*09a0*/  SHFL.IDX PT, R2, R92, RZ, 0x1f ;  /* 0x00001fff5c027589 */ /* 0x000ea200000e0000 */
[----:B------:R-:W-:Y:S01]  /*09b0*/  NOP ;  /* 0x0000000000007918 */ /* 0x000fe20000000000 */
[----:B--2---:R-:W-:-:S13]  /*09c0*/  ISETP.NE.AND P0, PT, R2, 0x4, PT ;  /* 0x000000040200780c */ /* 0x004fda0003f05270 */
[----:B------:R-:W-:Y:S05]  /*09d0*/  @P0 BRA `(.L_x_12) ;  /* 0x00000000004c0947 */ /* 0x000fea0003800000 */
[----:B-1----:R-:W1:Y:S01]  /*09e0*/  S2UR UR5, SR_CgaCtaId ;  /* 0x00000000000579c3 */ /* 0x002e620000008800 */
[----:B------:R-:W-:Y:S01]  /*09f0*/  UMOV UR8, 0x3a0 ;  /* 0x000003a000087882 */ /* 0x000fe20000000000 */
[----:B------:R-:W-:Y:S01]  /*0a00*/  UMOV UR6, 0x400 ;  /* 0x0000040000067882 */ /* 0x000fe20000000000 */
[----:B------:R-:W-:Y:S01]  /*0a10*/  USEL UR8, UR8, 0x320, UP5 ;  /* 0x0000032008087887 */ /* 0x000fe2000a800000 */
[----:B------:R-:W-:Y:S01]  /*0a20*/  UMOV UR4, 0x1 ;  /* 0x0000000100047882 */ /* 0x000fe20000000000 */
[----:B------:R-:W-:Y:S01]  /*0a30*/  ELECT P0, URZ, PT ;  /* 0x0000000000ff782f */ /* 0x000fe20003800000 */
[----:B------:R-:W-:-:S04]  /*0a40*/  UIADD3 UR10, UPT, UPT, -UR4, 0x100000, URZ ;  /* 0x00100000040a7890 */ /* 0x000fc8000fffe1ff */
[----:B------:R-:W-:Y:S02]  /*0a50*/  USHF.L.U32 UR11, UR10, 0xb, URZ ;  /* 0x0000000b0a0b7899 */ /* 0x000fe400080006ff */
[----:B------:R-:W-:Y:S02]  /*0a60*/  USHF.L.U32 UR10, UR10, 0x1, URZ ;  /* 0x000000010a0a7899 */ /* 0x000fe400080006ff */
[----:B------:R-:W-:-:S04]  /*0a70*/  UIADD3 UR8, UPT, UPT, -UR8, 0x100000, URZ ;  /* 0x0010000008087890 */ /* 0x000fc8000fffe1ff */
[----:B------:R-:W-:Y:S02]  /*0a80*/  USHF.L.U32 UR9, UR8, 0xb, URZ ;  /* 0x0000000b08097899 */ /* 0x000fe400080006ff */
[----:B------:R-:W-:Y:S02]  /*0a90*/  USHF.L.U32 UR8, UR8, 0x1, URZ ;  /* 0x0000000108087899 */ /* 0x000fe400080006ff */
[----:B-1----:R-:W-:Y:S01]  /*0aa0*/  ULEA UR5, UR5, UR6, 0x18 ;  /* 0x0000000605057291 */ /* 0x002fe2000f8ec0ff */
[----:B------:R-:W1:Y:S11]  /*0ab0*/  FENCE.VIEW.ASYNC.S ;  /* 0x00000000000073c6 */ /* 0x000e760000000000 */
[----:B-1----:R2:W1:Y:S01]  /*0ac0*/  SYNCS.EXCH.64 URZ, [UR5+0xa0], UR10 ;  /* 0x0000a00a05ff75b2 */ /* 0x0024620008000100 */
[----:B------:R2:W1:Y:S01]  /*0ad0*/  SYNCS.EXCH.64 URZ, [UR5+0xb0], UR8 ;  /* 0x0000b00805ff75b2 */ /* 0x0004620008000100 */
[----:B------:R2:W1:Y:S01]  /*0ae0*/  SYNCS.EXCH.64 URZ, [UR5+0xa8], UR10 ;  /* 0x0000a80a05ff75b2 */ /* 0x0004620008000100 */
[----:B------:R2:W1:Y:S02]  /*0af0*/  SYNCS.EXCH.64 URZ, [UR5+0xb8], UR8 ;  /* 0x0000b80805ff75b2 */ /* 0x0004640008000100 */
[----:B--2---:R-:W-:Y:S01]  /*0b00*/  NOP ;  /* 0x0000000000007918 */ /* 0x004fe20000000000 */
.L_x_12:
        /* <DEDUP_REMOVED lines=20> */
[----:B------:R2:W1:Y:S02]  /*0c50*/  SYNCS.EXCH.64 URZ, [UR6+0xd8], UR4 ;  /* 0x0000d80406ff75b2 */ /* 0x0004640008000100 */
[----:B--2---:R-:W-:Y:S01]  /*0c60*/  NOP ;  /* 0x0000000000007918 */ /* 0x004fe20000000000 */
.L_x_13:
[----:B------:R-:W2:Y:S01]  /*0c70*/  SHFL.IDX PT, R2, R92, RZ, 0x1f ;  /* 0x00001fff5c027589 */ /* 0x000ea200000e0000 */
[----:B------:R-:W1:Y:S01]  /*0c80*/  S2UR UR37, SR_CgaCtaId ;  /* 0x00000000002579c3 */ /* 0x000e620000008800 */
[----:B------:R-:W-:Y:S01]  /*0c90*/  NOP ;  /* 0x0000000000007918 */ /* 0x000fe20000000000 */
[----:B--2---:R-:W-:-:S13]  /*0ca0*/  ISETP.NE.AND P0, PT, R2, 0x3, PT ;  /* 0x000000030200780c */ /* 0x004fda0003f05270 */
[----:B-1----:R-:W-:Y:S05]  /*0cb0*/  @P0 BRA `(.L_x_14) ;  /* 0x0000000000340947 */ /* 0x002fea0003800000 */
[----:B------:R-:W-:Y:S01]  /*0cc0*/  UMOV UR5, 0x400 ;  /* 0x0000040000057882 */ /* 0x000fe20000000000 */
[----:B------:R-:W-:Y:S01]  /*0cd0*/  UMOV UR4, 0x20 ;  /* 0x0000002000047882 */ /* 0x000fe20000000000 */
[----:B------:R-:W-:Y:S02]  /*0ce0*/  ULEA UR5, UR37, UR5, 0x18 ;  /* 0x0000000525057291 */ /* 0x000fe4000f8ec0ff */
[----:B------:R-:W-:-:S04]  /*0cf0*/  UIADD3 UR8, UPT, UPT, -UR4, 0x100000, URZ ;  /* 0x0010000004087890 */ /* 0x000fc8000fffe1ff */
[----:B------:R-:W-:Y:S02]  /*0d00*/  USHF.L.U32 UR9, UR8, 0xb, URZ ;  /* 0x0000000b08097899 */ /* 0x000fe400080006ff */
[----:B------:R-:W-:Y:S01]  /*0d10*/  USHF.L.U32 UR8, UR8, 0x1, URZ ;  /* 0x0000000108087899 */ /* 0x000fe200080006ff */
[----:B------:R-:W-:Y:S01]  /*0d20*/  ELECT P0, URZ, PT ;  /* 0x0000000000ff782f */ /* 0x000fe20003800000 */
[----:B------:R-:W1:Y:S10]  /*0d30*/  FENCE.VIEW.ASYNC.S ;  /* 0x00000000000073c6 */ /* 0x000e740000000000 */
[----:B-1----:R1:W2:Y:S01]  /*0d40*/  SYNCS.EXCH.64 URZ, [UR5+0xe0], UR8 ;  /* 0x0000e00805ff75b2 */ /* 0x0022a20008000100 */
[----:B------:R1:W1:Y:S01]  /*0d50*/  SYNCS.EXCH.64 URZ, [UR5+0xf0], UR8 ;  /* 0x0000f00805ff75b2 */ /* 0x0002620008000100 */
[----:B------:R1:W1:Y:S01]  /*0d60*/  SYNCS.EXCH.64 URZ, [UR5+0xe8], UR8 ;  /* 0x0000e80805ff75b2 */ /* 0x0002620008000100 */
[----:B------:R1:W1:Y:S01]  /*0d70*/  SYNCS.EXCH.64 URZ, [UR5+0xf8], UR8 ;  /* 0x0000f80805ff75b2 */ /* 0x0002620008000100 */
[----:B------:R-:W-:Y:S01]  /*0d80*/  NOP ;  /* 0x0000000000007918 */ /* 0x000fe20000000000 */
.L_x_14:
[----:B------:R-:W3:Y:S01]  /*0d90*/  LDCU UR4, c[0x0][0x36c] ;  /* 0x00006d80ff0477ac */ /* 0x000ee20008000800 */
[----:B------:R-:W-:Y:S01]  /*0da0*/  ISETP.NE.OR P5, PT, R0, 0x2, !P5 ;  /* 0x000000020000780c */ /* 0x000fe20006fa5670 */
[----:B------:R-:W-:Y:S01]  /*0db0*/  NOP ;  /* 0x0000000000007918 */ /* 0x000fe20000000000 */
[----:B------:R-:W-:Y:S01]  /*0dc0*/  LOP3.LUT R2, R101, 0x1f, RZ, 0xc0, !PT ;  /* 0x0000001f65027812 */ /* 0x000fe200078ec0ff */
[----:B------:R-:W-:Y:S02]  /*0dd0*/  UISETP.NE.AND UP4, UPT, UR7, URZ, UPT ;  /* 0x000000ff0700728c */ /* 0x000fe4000bf85270 */
[----:B---3--:R-:W-:-:S09]  /*0de0*/  UISETP.EQ.U32.AND UP2, UPT, UR4, 0x1, UPT ;  /* 0x000000010400788c */ /* 0x008fd2000bf42070 */
[----:B------:R-:W-:Y:S05]  /*0df0*/  BRA.U !UP2, `(.L_x_15) ;  /* 0x000000010a087547 */ /* 0x000fea000b800000 */
[----:B-12-4-:R-:W-:Y:S01]  /*0e00*/  UCGABAR_ARV ;  /* 0x00000000000079c7 */ /* 0x016fe20008000000 */
[----:B------:R-:W-:Y:S05]  /*0e10*/  BRA `(.L_x_16) ;  /* 0x0000000000047947 */ /* 0x000fea0003800000 */
.L_x_15:
[----:B-12-4-:R-:W-:Y:S01]  /*0e20*/  NOP ;  /* 0x0000000000007918 */ /* 0x016fe20000000000 */
.L_x_16:
[----:B------:R-:W1:Y:S01]  /*0e30*/  S2UR UR12, SR_CTAID.Y ;  /* 0x00000000000c79c3 */ /* 0x000e620000002600 */
[----:B------:R-:W-:-:S05]  /*0e40*/  CS2R.32 R87, SR_CgaSize ;  /* 0x0000000000577805 */ /* 0x000fca0000008a00 */
[----:B------:R-:W-:-:S05]  /*0e50*/  IMAD R87, R87, -0xa0, RZ ;  /* 0xffffff6057577824 */ /* 0x000fca00078e02ff */
[----:B------:R-:W-:-:S14]  /*0e60*/  R2UR UR4, R87 ;  /* 0x00000000570472ca */ /* 0x000fdc00000e0000 */
[----:B------:R-:W2:Y:S01]  /*0e70*/  LDCU UR4, c[0x0][UR4+0x2b4] ;  /* 0x00005680040477ac */ /* 0x000ea20008000800 */
[----:B------:R-:W-:-:S05]  /*0e80*/  CS2R.32 R87, SR_CgaSize ;  /* 0x0000000000577805 */ /* 0x000fca0000008a00 */
[----:B------:R-:W-:-:S05]  /*0e90*/  IMAD R87, R87, -0xa0, RZ ;  /* 0xffffff6057577824 */ /* 0x000fca00078e02ff */
[----:B------:R-:W-:-:S14]  /*0ea0*/  R2UR UR5, R87 ;  /* 0x00000000570572ca */ /* 0x000fdc00000e0000 */
[----:B------:R-:W3:Y:S01]  /*0eb0*/  LDCU UR5, c[0x0][UR5+0x2b0] ;  /* 0x00005600050577ac */ /* 0x000ee20008000800 */
[----:B------:R-:W4:Y:S01]  /*0ec0*/  S2UR UR20, SR_CTAID.X ;  /* 0x00000000001479c3 */ /* 0x000f220000002500 */
[----:B------:R-:W2:Y:S01]  /*0ed0*/  LDCU UR18, c[0x0][0xf24] ;  /* 0x0001e480ff1277ac */ /* 0x000ea20008000800 */
[----:B------:R-:W-:Y:S01]  /*0ee0*/  ULOP3.LUT UR6, UR37, 0x3, URZ, 0xc0, !UPT ;  /* 0x0000000325067892 */ /* 0x000fe2000f8ec0ff */
[----:B------:R-:W2:Y:S01]  /*0ef0*/  LDCU UR13, c[0x0][0xf30] ;  /* 0x0001e600ff0d77ac */ /* 0x000ea20008000800 */
[----:B------:R-:W-:-:S05]  /*0f00*/  CS2R.32 R0, SR_CgaSize ;  /* 0x0000000000007805 */ /* 0x000fca0000008a00 */
[----:B------:R-:W-:-:S06]  /*0f10*/  IMAD R0, R0, -0xa0, RZ ;  /* 0xffffff6000007824 */ /* 0x000fcc00078e02ff */
[----:B------:R-:W3:Y:S01]  /*0f20*/  LDC R0, c[0x0][R0+0x2a4] ;  /* 0x0000a90000007b82 */ /* 0x000ee20000000800 */
[----:B------:R-:W-:Y:S02]  /*0f30*/  USHF.L.U32 UR22, UR37, 0xc, URZ ;  /* 0x0000000c25167899 */ /* 0x000fe400080006ff */
[----:B------:R-:W-:Y:S01]  /*0f40*/  USHF.L.U32 UR14, UR37, 0x9, URZ ;  /* 0x00000009250e7899 */ /* 0x000fe200080006ff */
[----:B-1----:R-:W-:Y:S02]  /*0f50*/  I2FP.F32.U32 R86, UR12 ;  /* 0x0000000c00567c45 */ /* 0x002fe40008201000 */
[----:B------:R-:W-:-:S05]  /*0f60*/  CS2R.32 R3, SR_CgaSize ;  /* 0x0000000000037805 */ /* 0x000fca0000008a00 */
[----:B------:R-:W-:-:S06]  /*0f70*/  IMAD R3, R3, -0xa0, RZ ;  /* 0xffffff6003037824 */ /* 0x000fcc00078e02ff */
[----:B------:R-:W1:Y:S01]  /*0f80*/  LDC R3, c[0x0][R3+0x2a0] ;  /* 0x0000a80003037b82 */ /* 0x000e620000000800 */
[----:B--2---:R-:W-:Y:S01]  /*0f90*/  UISETP.GE.AND UP0, UPT, UR18, 0x1, UPT ;  /* 0x000000011200788c */ /* 0x004fe2000bf06270 */
[----:B------:R-:W-:Y:S01]  /*0fa0*/  FMUL R86, R86, UR4 ;  /* 0x0000000456567c20 */ /* 0x000fe20008400000 */
[----:B----4-:R-:W-:-:S05]  /*0fb0*/  I2FP.F32.U32 R87, UR20 ;  /* 0x0000001400577c45 */ /* 0x010fca0008201000 */
[----:B------:R-:W2:Y:S01]  /*0fc0*/  LDC R40, c[0x0][0xf24] ;  /* 0x0003c900ff287b82 */ /* 0x000ea20000000800 */
[----:B------:R-:W4:Y:S01]  /*0fd0*/  F2I.U32.TRUNC.NTZ R86, R86 ;  /* 0x0000005600567305 */ /* 0x000f22000020f000 */
[----:B---3--:R-:W-:-:S06]  /*0fe0*/  FMUL R87, R87, UR5 ;  /* 0x0000000557577c20 */ /* 0x008fcc0008400000 */
[----:B------:R-:W3:Y:S01]  /*0ff0*/  S2UR UR36, SR_CTAID.Z ;  /* 0x00000000002479c3 */ /* 0x000ee20000002700 */
[----:B------:R-:W3:Y:S01]  /*1000*/  F2I.U32.TRUNC.NTZ R87, R87 ;  /* 0x0000005700577305 */ /* 0x000ee2000020f000 */
[----:B----4-:R-:W-:-:S05]  /*1010*/  IADD3 R86, PT, PT, -R86, RZ, RZ ;  /* 0x000000ff56567210 */ /* 0x010fca0007ffe1ff */
[----:B------:R-:W-:Y:S01]  /*1020*/  IMAD R86, R0, R86, UR12 ;  /* 0x0000000c00567e24 */ /* 0x000fe2000f8e0256 */
[----:B------:R-:W-:Y:S02]  /*1030*/  PRMT R0, RZ, 0x7610, R0 ;  /* 0x00007610ff007816 */ /* 0x000fe40000000000 */
[----:B---3--:R-:W-:-:S05]  /*1040*/  IADD3 R87, PT, PT, -R87, RZ, RZ ;  /* 0x000000ff57577210 */ /* 0x008fca0007ffe1ff */
[----:B-1----:R-:W-:Y:S01]  /*1050*/  IMAD R87, R3, R87, UR20 ;  /* 0x0000001403577e24 */ /* 0x002fe2000f8e0257 */
[----:B------:R-:W-:Y:S06]  /*1060*/  BRA.U UP4, `(.L_x_17) ;  /* 0x00000001043c7547 */ /* 0x000fec000b800000 */
[C---:B------:R-:W-:Y:S02]  /*1070*/  ISETP.NE.AND P3, PT, R86.reuse, 0x1, PT ;  /* 0x000000015600780c */ /* 0x040fe40003f65270 */
[C---:B------:R-:W-:Y:S02]  /*1080*/  ISETP.NE.AND P2, PT, R86.reuse, 0x2, PT ;  /* 0x000000025600780c */ /* 0x040fe40003f45270 */
[C---:B------:R-:W-:Y:S02]  /*1090*/  ISETP.NE.AND P0, PT, R86.reuse, RZ, PT ;  /* 0x000000ff5600720c */ /* 0x040fe40003f05270 */
[----:B------:R-:W-:Y:S02]  /*10a0*/  ISETP.NE.AND P4, PT, R87, RZ, PT ;  /* 0x000000ff5700720c */ /* 0x000fe40003f85270 */
[----:B------:R-:W-:Y:S02]  /*10b0*/  ISETP.NE.AND P1, PT, R86, 0x3, PT ;  /* 0x000000035600780c */ /* 0x000fe40003f25270 */
[----:B------:R-:W-:-:S02]  /*10c0*/  SEL R4, RZ, 0x2, P3 ;  /* 0x00000002ff047807 */ /* 0x000fc40001800000 */
[----:B------:R-:W-:Y:S02]  /*10d0*/  SEL R3, RZ, 0x4, P2 ;  /* 0x00000004ff037807 */ /* 0x000fe40001000000 */
[----:B------:R-:W-:Y:S02]  /*10e0*/  ISETP.EQ.OR P0, PT, R87, RZ, !P0 ;  /* 0x000000ff5700720c */ /* 0x000fe40004702670 */
[----:B------:R-:W-:Y:S02]  /*10f0*/  SEL R0, RZ, 0x8, P1 ;  /* 0x00000008ff007807 */ /* 0x000fe40000800000 */
[----:B------:R-:W-:Y:S02]  /*1100*/  SEL R4, R4, 0x2, P4 ;  /* 0x0000000204047807 */ /* 0x000fe40002000000 */
[----:B------:R-:W-:Y:S02]  /*1110*/  SEL R3, R3, 0x4, P4 ;  /* 0x0000000403037807 */ /* 0x000fe40002000000 */
[----:B------:R-:W-:-:S02]  /*1120*/  SEL R5, RZ, 0x1, !P0 ;  /* 0x00000001ff057807 */ /* 0x000fc40004000000 */
[----:B------:R-:W-:Y:S02]  /*1130*/  SEL R0, R0, 0x8, P4 ;  /* 0x0000000800007807 */ /* 0x000fe40002000000 */
[----:B------:R-:W-:-:S05]  /*1140*/  IADD3 R3, PT, PT, R3, R4, R5 ;  /* 0x0000000403037210 */ /* 0x000fca0007ffe005 */
[----:B------:R-:W-:Y:S02]  /*1150*/  IMAD.IADD R0, R3, 0x1, R0 ;  /* 0x0000000103007824 */ /* 0x000fe400078e0200 */
.L_x_17:
[----:B------:R-:W-:Y:S05]  /*1160*/  BRA.U !UP0, `(.L_x_18) ;  /* 0x0000000108b87547 */ /* 0x000fea000b800000 */
[----:B------:R-:W1:Y:S01]  /*1170*/  LDCU.128 UR8, c[0x0][0xf10] ;  /* 0x0001e200ff0877ac */ /* 0x000e620008000c00 */
[----:B------:R-:W3:Y:S01]  /*1180*/  LDCU UR21, c[0x0][0x370] ;  /* 0x00006e00ff1577ac */ /* 0x000ee20008000800 */
[----:B------:R-:W4:Y:S01]  /*1190*/  LDCU UR19, c[0x0][0x374] ;  /* 0x00006e80ff1377ac */ /* 0x000f220008000800 */
[----:B------:R-:W2:Y:S01]  /*11a0*/  LDCU UR17, c[0x0][0xf0c] ;  /* 0x0001e180ff1177ac */ /* 0x000ea20008000800 */
[----:B------:R-:W3:Y:S01]  /*11b0*/  LDCU UR16, c[0x0][0xf20] ;  /* 0x0001e400ff1077ac */ /* 0x000ee20008000800 */
[----:B------:R-:W3:Y:S01]  /*11c0*/  LDCU.64 UR4, c[0x0][0xf28] ;  /* 0x0001e500ff0477ac */ /* 0x000ee20008000a00 */
[----:B-1----:R-:W-:Y:S02]  /*11d0*/  UISETP.NE.AND UP1, UPT, UR10, 0x1, UPT ;  /* 0x000000010a00788c */ /* 0x002fe4000bf25270 */
[----:B----4-:R-:W-:Y:S02]  /*11e0*/  UIMAD.WIDE.U32 UR26, UR19, UR11, URZ ;  /* 0x0000000b131a72a5 */ /* 0x010fe4000f8e00ff */
[----:B------:R-:W-:-:S02]  /*11f0*/  UISETP.NE.AND UP0, UPT, UR18, 0x1, UPT ;  /* 0x000000011200788c */ /* 0x000fc4000bf05270 */
[----:B--2---:R-:W-:Y:S02]  /*1200*/  UISETP.NE.AND UP3, UPT, UR17, 0x1, UPT ;  /* 0x000000011100788c */ /* 0x004fe4000bf65270 */
[----:B------:R-:W-:Y:S02]  /*1210*/  UIMAD.WIDE.U32 UR28, UR12, UR11, URZ ;  /* 0x0000000b0c1c72a5 */ /* 0x000fe4000f8e00ff */
[----:B---3--:R-:W-:Y:S01]  /*1220*/  UIMAD.WIDE.U32 UR24, UR21, UR8, URZ ;  /* 0x00000008151872a5 */ /* 0x008fe2000f8e00ff */
[----:B------:R-:W-:Y:S01]  /*1230*/  UMOV UR11, UR27 ;  /* 0x0000001b000b7c82 */ /* 0x000fe20008000000 */
[----:B------:R-:W-:Y:S02]  /*1240*/  UIMAD.WIDE.U32 UR26, UR20, UR8, URZ ;  /* 0x00000008141a72a5 */ /* 0x000fe4000f8e00ff */
[----:B------:R-:W-:-:S03]  /*1250*/  @UP1 USHF.R.U32.HI UR19, URZ, UR16, UR11 ;  /* 0x00000010ff131299 */ /* 0x000fc6000801160b */
[----:B------:R-:W-:Y:S02]  /*1260*/  @UP3 USHF.R.U32.HI UR21, URZ, UR9, UR25 ;  /* 0x00000009ff153299 */ /* 0x000fe40008011619 */
[----:B------:R-:W-:Y:S02]  /*1270*/  UIMAD.WIDE.U32 UR24, UR19, UR4, URZ ;  /* 0x00000004131872a5 */ /* 0x000fe4000f8e00ff */
[----:B------:R-:W-:Y:S02]  /*1280*/  USHF.R.U32.HI UR29, URZ, UR16, UR29 ;  /* 0x00000010ff1d7299 */ /* 0x000fe4000801161d */
[----:B------:R-:W-:Y:S02]  /*1290*/  UIMAD.WIDE.U32 UR30, UR21, UR4, URZ ;  /* 0x00000004151e72a5 */ /* 0x000fe4000f8e00ff */
[----:B------:R-:W-:Y:S02]  /*12a0*/  @UP0 USHF.R.U32.HI UR19, URZ, UR5, UR25 ;  /* 0x00000005ff130299 */ /* 0x000fe40008011619 */
[----:B------:R-:W-:-:S02]  /*12b0*/  USHF.R.U32.HI UR27, URZ, UR9, UR27 ;  /* 0x00000009ff1b7299 */ /* 0x000fc4000801161b */
[----:B------:R-:W-:Y:S02]  /*12c0*/  USEL UR29, UR12, UR29, !UP1 ;  /* 0x0000001d0c1d7287 */ /* 0x000fe4000c800000 */
[----:B------:R-:W-:Y:S02]  /*12d0*/  @UP0 USHF.R.U32.HI UR21, URZ, UR5, UR31 ;  /* 0x00000005ff150299 */ /* 0x000fe4000801161f */
[----:B------:R-:W-:Y:S02]  /*12e0*/  UIMAD UR19, UR19, UR18, URZ ;  /* 0x00000012131372a4 */ /* 0x000fe4000f8e02ff */
[----:B------:R-:W-:Y:S02]  /*12f0*/  USEL UR27, UR20, UR27, !UP3 ;  /* 0x0000001b141b7287 */ /* 0x000fe4000d800000 */
[----:B------:R-:W-:Y:S02]  /*1300*/  UIMAD UR8, UR21, UR18, URZ ;  /* 0x00000012150872a4 */ /* 0x000fe4000f8e02ff */
[----:B------:R-:W-:-:S02]  /*1310*/  UISETP.GE.AND UP1, UPT, UR29, UR19, UPT ;  /* 0x000000131d00728c */ /* 0x000fc4000bf26270 */
[----:B------:R-:W-:Y:S02]  /*1320*/  UIMAD.WIDE.U32 UR24, UR29, UR4, URZ ;  /* 0x000000041d1872a5 */ /* 0x000fe4000f8e00ff */
[----:B------:R-:W-:Y:S02]  /*1330*/  UISETP.GE.OR UP1, UPT, UR27, UR8, UP1 ;  /* 0x000000081b00728c */ /* 0x000fe40008f26670 */
[----:B------:R-:W-:Y:S02]  /*1340*/  UIMAD.WIDE.U32 UR30, UR27, UR4, URZ ;  /* 0x000000041b1e72a5 */ /* 0x000fe4000f8e00ff */
[----:B------:R-:W-:Y:S02]  /*1350*/  USHF.R.U32.HI UR4, URZ, UR5, UR25 ;  /* 0x00000005ff047299 */ /* 0x000fe40008011619 */
[----:B------:R-:W-:Y:S02]  /*1360*/  UIADD3 UR8, UPT, UPT, -UR29, URZ, URZ ;  /* 0x000000ff1d087290 */ /* 0x000fe4000fffe1ff */
[----:B------:R-:W-:-:S02]  /*1370*/  USEL UR4, UR29, UR4, !UP0 ;  /* 0x000000041d047287 */ /* 0x000fc4000c000000 */
[----:B------:R-:W-:Y:S02]  /*1380*/  UIADD3 UR9, UPT, UPT, -UR27, URZ, URZ ;  /* 0x000000ff1b097290 */ /* 0x000fe4000fffe1ff */
[----:B------:R-:W-:Y:S02]  /*1390*/  @!UP1 USHF.R.U32.HI UR11, URZ, UR5, UR31 ;  /* 0x00000005ff0b9299 */ /* 0x000fe4000801161f */
[----:B------:R-:W-:Y:S02]  /*13a0*/  UIADD3 UR5, UPT, UPT, -UR4, URZ, URZ ;  /* 0x000000ff04057290 */ /* 0x000fe4000fffe1ff */
[----:B------:R-:W-:Y:S02]  /*13b0*/  @!UP1 USEL UR11, UR27, UR11, !UP0 ;  /* 0x0000000b1b0b9287 */ /* 0x000fe4000c000000 */
[----:B------:R-:W-:Y:S02]  /*13c0*/  UIMAD UR5, UR18, UR5, UR29 ;  /* 0x00000005120572a4 */ /* 0x000fe4000f8e021d */
[----:B------:R-:W-:-:S02]  /*13d0*/  @!UP1 UIADD3 UR4, UPT, UPT, UR4, -UR11, URZ ;  /* 0x8000000b04049290 */ /* 0x000fc4000fffe0ff */
[----:B------:R-:W-:Y:S02]  /*13e0*/  @!UP1 UIMAD UR5, UR5, UR21, UR11 ;  /* 0x00000015050592a4 */ /* 0x000fe4000f8e020b */
[----:B------:R-:W-:Y:S02]  /*13f0*/  UIMAD UR8, UR10, UR8, UR12 ;  /* 0x000000080a0872a4 */ /* 0x000fe4000f8e020c */
[----:B------:R-:W-:Y:S02]  /*1400*/  @!UP1 UIMAD UR29, UR4, UR18, UR27 ;  /* 0x00000012041d92a4 */ /* 0x000fe4000f8e021b */
[----:B------:R-:W-:Y:S01]  /*1410*/  UIMAD UR9, UR17, UR9, UR20 ;  /* 0x00000009110972a4 */ /* 0x000fe2000f8e0214 */
[----:B------:R-:W-:Y:S01]  /*1420*/  @!UP1 UMOV UR27, UR5 ;  /* 0x00000005001b9c82 */ /* 0x000fe20008000000 */
[----:B------:R-:W-:Y:S02]  /*1430*/  UIMAD UR12, UR29, UR10, UR8 ;  /* 0x0000000a1d0c72a4 */ /* 0x000fe4000f8e0208 */
[----:B------:R-:W-:-:S12]  /*1440*/  UIMAD UR20, UR27, UR17, UR9 ;  /* 0x000000111b1472a4 */ /* 0x000fd8000f8e0209 */
.L_x_18:
[----:B------:R-:W-:Y:S02]  /*1450*/  UISETP.NE.AND UP0, UPT, UR13, 0x1, UPT ;  /* 0x000000010d00788c */ /* 0x000fe4000bf05270 */
[----:B------:R-:W-:Y:S02]  /*1460*/  UISETP.NE.AND UP3, UPT, UR7, 0x2, UPT ;  /* 0x000000020700788c */ /* 0x000fe4000bf65270 */
[----:B------:R-:W-:Y:S02]  /*1470*/  ULOP3.LUT UR5, UR22, 0x3000, URZ, 0xc0, !UPT ;  /* 0x0000300016057892 */ /* 0x000fe4000f8ec0ff */
[----:B------:R-:W-:-:S03]  /*1480*/  ULOP3.LUT UR4, UR14, 0x600, URZ, 0xc0, !UPT ;  /* 0x000006000e047892 */ /* 0x000fc6000f8ec0ff */
[----:B------:R-:W-:Y:S09]  /*1490*/  BRA.U UP0, `(.L_x_19) ;  /* 0x0000000100407547 */ /* 0x000ff2000b800000 */
[----:B------:R-:W1:Y:S01]  /*14a0*/  LDCU.128 UR8, c[0x0][0xf10] ;  /* 0x0001e200ff0877ac */ /* 0x000e620008000c00 */
[----:B------:R-:W3:Y:S01]  /*14b0*/  LDCU UR14, c[0x0][0xf0c] ;  /* 0x0001e180ff0e77ac */ /* 0x000ee20008000800 */
[----:B------:R-:W4:Y:S01]  /*14c0*/  LDCU UR13, c[0x0][0xf20] ;  /* 0x0001e400ff0d77ac */ /* 0x000f220008000800 */
[----:B-1----:R-:W-:Y:S02]  /*14d0*/  UIMAD.WIDE.U32 UR18, UR20, UR8, URZ ;  /* 0x00000008141272a5 */ /* 0x002fe4000f8e00ff */
[----:B------:R-:W-:Y:S02]  /*14e0*/  UIMAD.WIDE.U32 UR16, UR12, UR11, URZ ;  /* 0x0000000b0c1072a5 */ /* 0x000fe4000f8e00ff */
[----:B---3--:R-:W-:Y:S02]  /*14f0*/  UISETP.NE.AND UP1, UPT, UR14, 0x1, UPT ;  /* 0x000000010e00788c */ /* 0x008fe4000bf25270 */
[----:B------:R-:W-:Y:S01]  /*1500*/  UISETP.NE.AND UP0, UPT, UR10, 0x1, UPT ;  /* 0x000000010a00788c */ /* 0x000fe2000bf05270 */
[----:B------:R-:W-:Y:S01]  /*1510*/  UMOV UR11, UR19 ;  /* 0x00000013000b7c82 */ /* 0x000fe20008000000 */
[----:B----4-:R-:W-:-:S02]  /*1520*/  USHF.R.U32.HI UR13, URZ, UR13, UR17 ;  /* 0x0000000dff0d7299 */ /* 0x010fc40008011611 */
[----:B------:R-:W-:Y:S02]  /*1530*/  USHF.R.U32.HI UR9, URZ, UR9, UR11 ;  /* 0x00000009ff097299 */ /* 0x000fe4000801160b */
[----:B------:R-:W-:Y:S02]  /*1540*/  USEL UR13, UR12, UR13, !UP0 ;  /* 0x0000000d0c0d7287 */ /* 0x000fe4000c000000 */
[----:B------:R-:W-:-:S04]  /*1550*/  USEL UR9, UR20, UR9, !UP1 ;  /* 0x0000000914097287 */ /* 0x000fc8000c800000 */
[----:B------:R-:W-:Y:S02]  /*1560*/  UIADD3 UR8, UPT, UPT, UR9, -UR13, URZ ;  /* 0x8000000d09087290 */ /* 0x000fe4000fffe0ff */
[----:B------:R-:W-:Y:S02]  /*1570*/  UIADD3 UR9, UPT, UPT, -UR9, UR13, URZ ;  /* 0x0000000d09097290 */ /* 0x000fe4000fffe1ff */
[----:B------:R-:W-:Y:S02]  /*1580*/  UIMAD UR12, UR8, UR10, UR12 ;  /* 0x0000000a080c72a4 */ /* 0x000fe4000f8e020c */
[----:B------:R-:W-:-:S12]  /*1590*/  UIMAD UR20, UR9, UR14, UR20 ;  /* 0x0000000e091472a4 */ /* 0x000fd8000f8e0214 */
.L_x_19:
[----:B------:R-:W-:Y:S05]  /*15a0*/  BRA.U !UP2, `(.L_x_20) ;  /* 0x000000010a0c7547 */ /* 0x000fea000b800000 */
[----:B------:R-:W-:Y:S01]  /*15b0*/  UCGABAR_WAIT ;  /* 0x0000000000007dc7 */ /* 0x000fe20008000000 */
[----:B------:R-:W-:Y:S01]  /*15c0*/  CCTL.IVALL ;  /* 0x00000000ff00798f */ /* 0x000fe20002000000 */
[----:B------:R-:W-:Y:S05]  /*15d0*/  BRA `(.L_x_21) ;  /* 0x0000000000047947 */ /* 0x000fea0003800000 */
.L_x_20:
[----:B------:R-:W-:Y:S06]  /*15e0*/  BAR.SYNC.DEFER_BLOCKING 0x0 ;  /* 0x0000000000007b1d */ /* 0x000fec0000010000 */
.L_x_21:
[----:B------:R-:W-:Y:S05]  /*15f0*/  BRA.U UP3, `(.L_x_22) ;  /* 0x0000001503647547 */ /* 0x000fea000b800000 */
[----:B------:R-:W1:Y:S01]  /*1600*/  LDCU UR29, c[0x0][0x38c] ;  /* 0x00007180ff1d77ac */ /* 0x000e620008000800 */
[----:B------:R-:W3:Y:S01]  /*1610*/  LDC R8, c[0x0][0x370] ;  /* 0x0000dc00ff087b82 */ /* 0x000ee20000000800 */
[----:B------:R-:W-:Y:S01]  /*1620*/  PLOP3.LUT P1, PT, PT, PT, UP5, 0x80, 0x8 ;  /* 0x000000000008781c */ /* 0x000fe20003f2f058 */
[----:B------:R-:W-:Y:S01]  /*1630*/  IMAD.MOV.U32 R15, RZ, RZ, 0x1 ;  /* 0x00000001ff0f7424 */ /* 0x000fe200078e00ff */
[----:B------:R-:W-:Y:S01]  /*1640*/  ISETP.EQ.OR P4, PT, R2, RZ, P5 ;  /* 0x000000ff0200720c */ /* 0x000fe20002f82670 */
[----:B------:R-:W-:Y:S01]  /*1650*/  IMAD.MOV.U32 R14, RZ, RZ, RZ ;  /* 0x000000ffff0e7224 */ /* 0x000fe200078e00ff */
[----:B------:R-:W-:Y:S02]  /*1660*/  PLOP3.LUT P1, PT, P1, PT, PT, 0x8, 0x80 ;  /* 0x000000000080781c */ /* 0x000fe40000f2e170 */
[----:B------:R-:W-:Y:S01]  /*1670*/  CS2R R12, SRZ ;  /* 0x00000000000c7805 */ /* 0x000fe2000001ff00 */
[----:B------:R-:W-:Y:S01]  /*1680*/  IMAD.MOV.U32 R11, RZ, RZ, 0x1 ;  /* 0x00000001ff0b7424 */ /* 0x000fe200078e00ff */
[----:B------:R-:W4:Y:S01]  /*1690*/  LDC R0, c[0x0][0x374] ;  /* 0x0000dd00ff007b82 */ /* 0x000f220000000800 */
[----:B------:R-:W2:Y:S01]  /*16a0*/  LDCU.64 UR38, c[0x0][0x348] ;  /* 0x00006900ff2677ac */ /* 0x000ea20008000a00 */
[----:B------:R-:W-:Y:S01]  /*16b0*/  UMOV UR22, URZ ;  /* 0x000000ff00167c82 */ /* 0x000fe20008000000 */
[----:B-1----:R-:W-:-:S04]  /*16c0*/  UIADD3 UR8, UPT, UPT, UR29, 0xff, URZ ;  /* 0x000000ff1d087890 */ /* 0x002fc8000fffe0ff */
[----:B------:R-:W-:-:S04]  /*16d0*/  USHF.R.S32.HI UR31, URZ, 0x1f, UR8 ;  /* 0x0000001fff1f7899 */ /* 0x000fc80008011408 */
[----:B------:R-:W-:Y:S02]  /*16e0*/  ULEA.HI UR31, UR31, UR8, URZ, 0x8 ;  /* 0x000000081f1f7291 */ /* 0x000fe4000f8f40ff */
[----:B------:R-:W-:Y:S02]  /*16f0*/  UIADD3 UR8, UPT, UPT, UR29, -0x1, URZ ;  /* 0xffffffff1d087890 */ /* 0x000fe4000fffe0ff */
[----:B------:R-:W-:Y:S02]  /*1700*/  USHF.R.S32.HI UR31, URZ, 0x8, UR31 ;  /* 0x00000008ff1f7899 */ /* 0x000fe4000801141f */
[----:B------:R-:W-:Y:S02]  /*1710*/  UISETP.GE.U32.AND UP1, UPT, UR8, -0x1ff, UPT ;  /* 0xfffffe010800788c */ /* 0x000fe4000bf26070 */
[----:B------:R-:W-:Y:S02]  /*1720*/  UISETP.LT.U32.AND UP0, UPT, UR31, 0x5, UPT ;  /* 0x000000051f00788c */ /* 0x000fe4000bf01070 */
[----:B------:R-:W-:-:S02]  /*1730*/  UIADD3 UR29, UPT, UPT, UR29, 0x1fe, URZ ;  /* 0x000001fe1d1d7890 */ /* 0x000fc4000fffe0ff */
[----:B------:R-:W-:Y:S02]  /*1740*/  USEL UR30, UR31, 0x5, UP0 ;  /* 0x000000051f1e7887 */ /* 0x000fe40008000000 */
[----:B------:R-:W-:Y:S02]  /*1750*/  UISETP.NE.AND UP0, UPT, UR7, URZ, UPT ;  /* 0x000000ff0700728c */ /* 0x000fe4000bf05270 */
[----:B------:R-:W-:Y:S02]  /*1760*/  UIADD3 UR14, UPT, UPT, UR30, -0x1, URZ ;  /* 0xffffffff1e0e7890 */ /* 0x000fe4000fffe0ff */
[----:B------:R-:W-:Y:S02]  /*1770*/  @UP1 UIADD3 UR14, UPT, UPT, UR30, URZ, URZ ;  /* 0x000000ff1e0e1290 */ /* 0x000fe4000fffe0ff */
[----:B------:R-:W-:Y:S02]  /*1780*/  USEL UR15, UR15, 0x2, UP0 ;  /* 0x000000020f0f7887 */ /* 0x000fe40008000000 */
[----:B------:R-:W-:-:S02]  /*1790*/  UIADD3 UR23, UPT, UPT, UR31, -UR30, URZ ;  /* 0x8000001e1f177290 */ /* 0x000fc4000fffe0ff */
[----:B--23--:R-:W-:-:S12]  /*17a0*/  UIADD3 UR14, UPT, UPT, UR14, 0x1, URZ ;  /* 0x000000010e0e7890 */ /* 0x00cfd8000fffe0ff */
.L_x_46:
[----:B------:R-:W-:Y:S01]  /*17b0*/  UISETP.NE.AND UP0, UPT, UR37, URZ, UPT ;  /* 0x000000ff2500728c */ /* 0x000fe2000bf05270 */
[----:B------:R-:W1:Y:S08]  /*17c0*/  S2UR UR37, SR_CgaCtaId ;  /* 0x00000000002579c3 */ /* 0x000e700000008800 */
[----:B------:R-:W-:Y:S05]  /*17d0*/  BRA.U UP0, `(.L_x_23) ;  /* 0x0000000100347547 */ /* 0x000fea000b800000 */
[----:B------:R-:W2:Y:S01]  /*17e0*/  S2R R2, SR_CgaCtaId ;  /* 0x0000000000027919 */ /* 0x000ea20000008800 */
[----:B------:R-:W-:-:S04]  /*17f0*/  MOV R3, 0x400 ;  /* 0x0000040000037802 */ /* 0x000fc80000000f00 */
[----:B--2---:R-:W-:Y:S02]  /*1800*/  LEA R2, R2, R3, 0x18 ;  /* 0x0000000302027211 */ /* 0x004fe400078ec0ff */
[----:B------:R-:W-:-:S03]  /*1810*/  SHF.L.U32 R3, R11, 0x1f, RZ ;  /* 0x0000001f0b037819 */ /* 0x000fc600000006ff */
[----:B------:R-:W-:-:S04]  /*1820*/  IMAD R2, R12, 0x8, R2 ;  /* 0x000000080c027824 */ /* 0x000fc800078e0202 */
[----:B------:R-:W2:Y:S02]  /*1830*/  SYNCS.PHASECHK.TRANS64.TRYWAIT P0, [R2+URZ+0xf0], R3 ;  /* 0x0000f003020075a7 */ /* 0x000ea400080011ff */
[----:B--2---:R-:W-:Y:S05]  /*1840*/  @!P0 BRA `(.L_x_24) ;  /* 0x0000007c00608947 */ /* 0x004fea0003800000 */
.L_x_141:
[----:B------:R-:W-:Y:S01]  /*1850*/  VIADD R12, R12, 0x1 ;  /* 0x000000010c0c7836 */ /* 0x000fe20000000000 */
[----:B------:R2:W-:Y:S04]  /*1860*/  SYNCS.ARRIVE.TRANS64.A1T0 RZ, [R2+URZ+0xe0], RZ ;  /* 0x0000e0ff02ff79a7 */ /* 0x0005e800081000ff */
[----:B------:R-:W-:-:S04]  /*1870*/  ISETP.NE.AND P0, PT, R12, 0x2, PT ;  /* 0x000000020c00780c */ /* 0x000fc80003f05270 */
[----:B------:R-:W-:Y:S02]  /*1880*/  SEL R12, R12, RZ, P0 ;  /* 0x000000ff0c0c7207 */ /* 0x000fe40000000000 */
[----:B--2---:R-:W-:-:S04]  /*1890*/  SEL R2, RZ, 0x1, P0 ;  /* 0x00000001ff027807 */ /* 0x004fc80000000000 */
[----:B------:R-:W-:-:S07]  /*18a0*/  LOP3.LUT R11, R11, R2, RZ, 0x3c, !PT ;  /* 0x000000020b0b7212 */ /* 0x000fce00078e3cff */
.L_x_23:
[----:B------:R-:W-:Y:S01]  /*18b0*/  UMOV UR7, 0x400 ;  /* 0x0000040000077882 */ /* 0x000fe20000000000 */
[----:B------:R-:W-:Y:S01]  /*18c0*/  SHF.L.U32 R2, R15, 0x1f, RZ ;  /* 0x0000001f0f027819 */ /* 0x000fe200000006ff */
[----:B-1----:R-:W-:Y:S02]  /*18d0*/  ULEA UR7, UR37, UR7, 0x18 ;  /* 0x0000000725077291 */ /* 0x002fe4000f8ec0ff */
[----:B------:R-:W-:Y:S02]  /*18e0*/  UISETP.GE.U32.AND UP0, UPT, UR29, 0x1ff, UPT ;  /* 0x000001ff1d00788c */ /* 0x000fe4000bf06070 */
[----:B------:R-:W-:Y:S02]  /*18f0*/  ULEA UR8, UR22, UR7, 0x3 ;  /* 0x0000000716087291 */ /* 0x000fe4000f8e18ff */
[----:B------:R-:W-:Y:S02]  /*1900*/  ULEA UR35, UR20, UR6, 0x2 ;  /* 0x0000000614237291 */ /* 0x000fe4000f8e10ff */
[----:B------:R-:W-:-:S02]  /*1910*/  USHF.L.U32 UR27, UR12, 0x7, URZ ;  /* 0x000000070c1b7899 */ /* 0x000fc400080006ff */
[----:B------:R-:W-:Y:S01]  /*1920*/  USHF.L.U32 UR35, UR35, 0x5, URZ ;  /* 0x0000000523237899 */ /* 0x000fe200080006ff */
[----:B------:R-:W-:Y:S02]  /*1930*/  UMOV UR42, URZ ;  /* 0x000000ff002a7c82 */ /* 0x000fe40008000000 */
[----:B------:R1:W2:Y:S01]  /*1940*/  SYNCS.PHASECHK.TRANS64.TRYWAIT P2, [UR8+0x28], R2 ;  /* 0x00002802ff0075a7 */ /* 0x0002a20008041108 */
[----:B------:R-:W-:Y:S08]  /*1950*/  BRA.U !UP0, `(.L_x_25) ;  /* 0x0000000508187547 */ /* 0x000ff0000b800000 */
[----:B------:R-:W-:Y:S01]  /*1960*/  UMOV UR41, URZ ;  /* 0x000000ff00297c82 */ /* 0x000fe20008000000 */
[----:B------:R-:W-:-:S05]  /*1970*/  UMOV UR40, UR22 ;  /* 0x0000001600287c82 */ /* 0x000fca0008000000 */
.L_x_33:
[----:B------:R-:W-:Y:S01]  /*1980*/  ULEA UR33, UR40, UR7, 0x3 ;  /* 0x0000000728217291 */ /* 0x000fe2000f8e18ff */
[----:B--2---:R-:W-:Y:S01]  /*1990*/  @!P5 MOV R3, 0x9000 ;  /* 0x000090000003d802 */ /* 0x004fe20000000f00 */
[----:B--23--:R-:W-:Y:S10]  /*19a0*/  @P2 BRA `(.L_x_26) ;  /* 0x00000000000c2947 */ /* 0x00cff40003800000 */
[----:B------:R-:W-:-:S04]  /*19b0*/  SHF.L.U32 R4, R15, 0x1f, RZ ;  /* 0x0000001f0f047819 */ /* 0x000fc800000006ff */
[----:B------:R-:W2:Y:S02]  /*19c0*/  SYNCS.PHASECHK.TRANS64.TRYWAIT P0, [UR33+0x28], R4 ;  /* 0x00002804ff0075a7 */ /* 0x000ea40008001121 */
[----:B--2---:R-:W-:Y:S05]  /*19d0*/  @!P0 BRA `(.L_x_27) ;  /* 0x0000007c00108947 */ /* 0x004fea0003800000 */
.L_x_26:
[----:B------:R2:W-:Y:S01]  /*19e0*/  @!P5 SYNCS.ARRIVE.TRANS64 RZ, [UR33], R3 ;  /* 0x00000003ffffd9a7 */ /* 0x0005e20008000021 */
[----:B------:R-:W-:-:S04]  /*19f0*/  ULOP3.LUT UR8, UR15, 0x2, URZ, 0xfc, !UPT ;  /* 0x000000020f087892 */ /* 0x000fc8000f8efcff */
[----:B------:R-:W-:-:S09]  /*1a00*/  UISETP.NE.AND UP0, UPT, UR8, 0x2, UPT ;  /* 0x000000020800788c */ /* 0x000fd2000bf05270 */
[----:B------:R-:W-:Y:S05]  /*1a10*/  BRA.U UP0, `(.L_x_28) ;  /* 0x0000000100047547 */ /* 0x000fea000b800000 */
[----:B------:R-:W-:Y:S05]  /*1a20*/  BPT.TRAP 0x1 ;  /* 0x000000040000795c */ /* 0x000fea0000300000 */
.L_x_28:
[----:B------:R-:W-:Y:S04]  /*1a30*/  BSSY.RECONVERGENT B0, `(.L_x_29) ;  /* 0x0000003000007945 */ /* 0x000fe80003800200 */
[----:B------:R-:W-:Y:S05]  /*1a40*/  @P4 BRA `(.L_x_30) ;  /* 0x0000000000044947 */ /* 0x000fea0003800000 */
[----:B------:R-:W-:Y:S05]  /*1a50*/  BPT.TRAP 0x1 ;  /* 0x000000040000795c */ /* 0x000fea0000300000 */
.L_x_30:
[----:B------:R-:W-:Y:S05]  /*1a60*/  BSYNC.RECONVERGENT B0 ;  /* 0x0000000000007941 */ /* 0x000fea0003800200 */
.L_x_29:
[----:B------:R-:W-:Y:S01]  /*1a70*/  UIADD3 UR22, UPT, UPT, UR40, 0x1, URZ ;  /* 0x0000000128167890 */ /* 0x000fe2000fffe0ff */
[----:B------:R-:W-:Y:S01]  /*1a80*/  BSSY.RECONVERGENT B0, `(.L_x_31) ;  /* 0x000002e000007945 */ /* 0x000fe20003800200 */
[----:B------:R-:W-:Y:S02]  /*1a90*/  ELECT P0, URZ, PT ;  /* 0x0000000000ff782f */ /* 0x000fe40003800000 */
[----:B------:R-:W-:-:S04]  /*1aa0*/  UISETP.NE.AND UP0, UPT, UR22, 0x5, UPT ;  /* 0x000000051600788c */ /* 0x000fc8000bf05270 */
[----:B------:R-:W-:Y:S02]  /*1ab0*/  USEL UR9, URZ, 0x1, UP0 ;  /* 0x00000001ff097887 */ /* 0x000fe40008000000 */
[----:B------:R-:W-:-:S04]  /*1ac0*/  USEL UR22, UR22, URZ, UP0 ;  /* 0x000000ff16167287 */ /* 0x000fc80008000000 */
[----:B------:R-:W-:Y:S01]  /*1ad0*/  ULEA UR8, UR22, UR7, 0x3 ;  /* 0x0000000716087291 */ /* 0x000fe2000f8e18ff */
[----:B------:R-:W-:-:S04]  /*1ae0*/  LOP3.LUT R15, R15, UR9, RZ, 0x3c, !PT ;  /* 0x000000090f0f7c12 */ /* 0x000fc8000f8e3cff */
[----:B-1----:R-:W-:-:S04]  /*1af0*/  SHF.L.U32 R2, R15, 0x1f, RZ ;  /* 0x0000001f0f027819 */ /* 0x002fc800000006ff */
[----:B------:R1:W3:Y:S01]  /*1b00*/  SYNCS.PHASECHK.TRANS64.TRYWAIT P2, [UR8+0x28], R2 ;  /* 0x00002802ff0075a7 */ /* 0x0002e20008041108 */
[----:B------:R-:W-:Y:S05]  /*1b10*/  @!P0 BRA `(.L_x_32) ;  /* 0x0000000000908947 */ /* 0x000fea0003800000 */
[----:B------:R-:W-:Y:S02]  /*1b20*/  USHF.L.U32 UR24, UR40, 0xe, URZ ;  /* 0x0000000e28187899 */ /* 0x000fe400080006ff */
[----:B------:R-:W-:Y:S02]  /*1b30*/  USHF.L.U32 UR8, UR40, 0xb, URZ ;  /* 0x0000000b28087899 */ /* 0x000fe400080006ff */
[----:B------:R-:W-:Y:S02]  /*1b40*/  UIADD3 UR52, UP3, UPT, UR38, 0x80, URZ ;  /* 0x0000008026347890 */ /* 0x000fe4000ff7e0ff */
[----:B------:R-:W-:Y:S02]  /*1b50*/  ULOP3.LUT UR32, UR24, UR5, URZ, 0xfc, !UPT ;  /* 0x0000000518207292 */ /* 0x000fe4000f8efcff */
[----:B------:R-:W-:Y:S02]  /*1b60*/  UIADD3 UR50, UP2, UPT, UR38, 0x180, URZ ;  /* 0x0000018026327890 */ /* 0x000fe4000ff5e0ff */
[----:B------:R-:W-:-:S02]  /*1b70*/  UIADD3 UR48, UP1, UPT, UR38, 0x280, URZ ;  /* 0x0000028026307890 */ /* 0x000fc4000ff3e0ff */
[----:B------:R-:W-:Y:S02]  /*1b80*/  USHF.L.U32 UR11, UR41, 0x2, URZ ;  /* 0x00000002290b7899 */ /* 0x000fe400080006ff */
[----:B------:R-:W-:Y:S02]  /*1b90*/  ULOP3.LUT UR16, UR4, UR8, URZ, 0xfc, !UPT ;  /* 0x0000000804107292 */ /* 0x000fe4000f8efcff */
[----:B------:R-:W-:Y:S02]  /*1ba0*/  UIADD3 UR46, UP0, UPT, UR38, 0x380, URZ ;  /* 0x00000380262e7890 */ /* 0x000fe4000ff1e0ff */
[----:B------:R-:W-:Y:S02]  /*1bb0*/  USHF.L.U32 UR34, UR41, 0x8, URZ ;  /* 0x0000000829227899 */ /* 0x000fe400080006ff */
[----:B------:R-:W-:Y:S02]  /*1bc0*/  UIADD3.X UR53, UPT, UPT, URZ, UR39, URZ, UP3, !UPT ;  /* 0x00000027ff357290 */ /* 0x000fe40009ffe4ff */
[----:B------:R-:W-:-:S02]  /*1bd0*/  UIADD3 UR32, UPT, UPT, UR7, 0x8400, UR32 ;  /* 0x0000840007207890 */ /* 0x000fc4000fffe020 */
[----:B------:R-:W-:Y:S02]  /*1be0*/  UIADD3.X UR51, UPT, UPT, URZ, UR39, URZ, UP2, !UPT ;  /* 0x00000027ff337290 */ /* 0x000fe400097fe4ff */
[----:B------:R-:W-:Y:S02]  /*1bf0*/  UIADD3 UR24, UPT, UPT, UR7, 0x1c400, UR24 ;  /* 0x0001c40007187890 */ /* 0x000fe4000fffe018 */
[----:B------:R-:W-:Y:S02]  /*1c00*/  UIADD3.X UR49, UPT, UPT, URZ, UR39, URZ, UP1, !UPT ;  /* 0x00000027ff317290 */ /* 0x000fe40008ffe4ff */
[----:B------:R-:W-:Y:S02]  /*1c10*/  ULOP3.LUT UR19, UR11, UR6, URZ, 0xfc, !UPT ;  /* 0x000000060b137292 */ /* 0x000fe4000f8efcff */
[----:B------:R-:W-:Y:S02]  /*1c20*/  UIADD3 UR16, UPT, UPT, UR7, 0x30400, UR16 ;  /* 0x0003040007107890 */ /* 0x000fe4000fffe010 */
[----:B------:R-:W-:-:S02]  /*1c30*/  UIADD3.X UR47, UPT, UPT, URZ, UR39, URZ, UP0, !UPT ;  /* 0x00000027ff2f7290 */ /* 0x000fc400087fe4ff */
[----:B------:R-:W-:Y:S01]  /*1c40*/  UIADD3 UR8, UPT, UPT, UR7, 0x32c00, UR8 ;  /* 0x00032c0007087890 */ /* 0x000fe2000fffe008 */
[----:B------:R-:W-:Y:S01]  /*1c50*/  UMOV UR42, 0xf0000 ;  /* 0x000f0000002a7882 */ /* 0x000fe20000000000 */
[----:B------:R-:W-:Y:S01]  /*1c60*/  UMOV UR44, 0x0 ;  /* 0x00000000002c7882 */ /* 0x000fe20000000000 */
[----:B------:R-:W-:Y:S01]  /*1c70*/  UMOV UR45, 0x10000000 ;  /* 0x10000000002d7882 */ /* 0x000fe20000000000 */
[----:B------:R-:W-:Y:S01]  /*1c80*/  UMOV UR25, UR33 ;  /* 0x0000002100197c82 */ /* 0x000fe20008000000 */
[----:B------:R-:W-:Y:S01]  /*1c90*/  UMOV UR28, UR36 ;  /* 0x00000024001c7c82 */ /* 0x000fe20008000000 */
[----:B------:R-:W-:Y:S01]  /*1ca0*/  UMOV UR18, URZ ;  /* 0x000000ff00127c82 */ /* 0x000fe20008000000 */
[----:B------:R-:W-:Y:S01]  /*1cb0*/  UMOV UR26, UR34 ;  /* 0x00000022001a7c82 */ /* 0x000fe20008000000 */
[----:B------:R-:W-:Y:S01]  /*1cc0*/  UMOV UR17, UR33 ;  /* 0x0000002100117c82 */ /* 0x000fe20008000000 */
[----:B------:R-:W-:Y:S01]  /*1cd0*/  UMOV UR21, UR36 ;  /* 0x0000002400157c82 */ /* 0x000fe20008000000 */
[----:B------:R1:W-:Y:S01]  /*1ce0*/  UTMALDG.3D.MULTICAST [UR32], [UR52], UR42, desc[UR44] ;  /* 0x00002c20340073b4 */ /* 0x0003e2000801182a */
[----:B------:R-:W-:Y:S01]  /*1cf0*/  UMOV UR9, UR33 ;  /* 0x0000002100097c82 */ /* 0x000fe20008000000 */
[----:B------:R-:W-:Y:S01]  /*1d00*/  UMOV UR13, UR36 ;  /* 0x00000024000d7c82 */ /* 0x000fe20008000000 */
[----:B------:R-:W-:Y:S01]  /*1d10*/  UMOV UR10, UR18 ;  /* 0x00000012000a7c82 */ /* 0x000fe20008000000 */
[----:B------:R1:W-:Y:S01]  /*1d20*/  UTMALDG.3D [UR24], [UR50], desc[UR44] ;  /* 0x00002c18320075b4 */ /* 0x0003e20008011000 */
[----:B------:R1:W-:Y:S01]  /*1d30*/  UTMALDG.4D.MULTICAST [UR16], [UR48], UR42, desc[UR44] ;  /* 0x00002c10300073b4 */ /* 0x0003e2000801982a */
[----:B------:R1:W-:Y:S02]  /*1d40*/  UTMALDG.4D [UR8], [UR46], desc[UR44] ;  /* 0x00002c082e0075b4 */ /* 0x0003e40008019000 */
[----:B-1----:R-:W-:Y:S01]  /*1d50*/  NOP ;  /* 0x0000000000007918 */ /* 0x002fe20000000000 */
.L_x_32:
[----:B------:R-:W-:Y:S05]  /*1d60*/  BSYNC.RECONVERGENT B0 ;  /* 0x0000000000007941 */ /* 0x000fea0003800200 */
.L_x_31:
[----:B------:R-:W-:Y:S01]  /*1d70*/  UIADD3 UR41, UPT, UPT, UR41, 0x1, URZ ;  /* 0x0000000129297890 */ /* 0x000fe2000fffe0ff */
[----:B------:R-:W-:Y:S01]  /*1d80*/  UMOV UR40, UR22 ;  /* 0x0000001600287c82 */ /* 0x000fe20008000000 */
[----:B------:R-:W-:Y:S02]  /*1d90*/  UMOV UR42, UR14 ;  /* 0x0000000e002a7c82 */ /* 0x000fe40008000000 */
[----:B------:R-:W-:-:S09]  /*1da0*/  UISETP.NE.AND UP0, UPT, UR41, UR14, UPT ;  /* 0x0000000e2900728c */ /* 0x000fd2000bf05270 */
[----:B------:R-:W-:Y:S05]  /*1db0*/  BRA.U UP0, `(.L_x_33) ;  /* 0xfffffff900f07547 */ /* 0x000fea000b83ffff */
.L_x_25:
[----:B------:R-:W-:Y:S01]  /*1dc0*/  ULEA UR8, UR22, UR7, 0x3 ;  /* 0x0000000716087291 */ /* 0x000fe2000f8e18ff */
[----:B-1----:R-:W-:Y:S01]  /*1dd0*/  SHF.L.U32 R2, R15, 0x1f, RZ ;  /* 0x0000001f0f027819 */ /* 0x002fe200000006ff */
[----:B------:R-:W-:Y:S01]  /*1de0*/  @!P1 SYNCS.ARRIVE.TRANS64.A1T0 RZ, [UR7+0x98], RZ ;  /* 0x000098ffffff99a7 */ /* 0x000fe20008100007 */
[----:B------:R-:W-:-:S06]  /*1df0*/  UISETP.GT.AND UP0, UPT, UR31, UR30, UPT ;  /* 0x0000001e1f00728c */ /* 0x000fcc000bf04270 */
[----:B------:R1:W1:Y:S03]  /*1e00*/  SYNCS.PHASECHK.TRANS64.TRYWAIT P1, [UR8+0x28], R2 ;  /* 0x00002802ff0075a7 */ /* 0x0002660008021108 */
[----:B------:R-:W-:Y:S05]  /*1e10*/  BRA.U !UP0, `(.L_x_34) ;  /* 0x0000000508147547 */ /* 0x000fea000b800000 */
[----:B------:R-:W-:Y:S01]  /*1e20*/  UIADD3 UR40, UPT, UPT, UR23, UR42, URZ ;  /* 0x0000002a17287290 */ /* 0x000fe2000fffe0ff */
[----:B------:R-:W-:-:S11]  /*1e30*/  UMOV UR41, UR22 ;  /* 0x0000001600297c82 */ /* 0x000fd60008000000 */
.L_x_42:
[----:B------:R-:W-:Y:S01]  /*1e40*/  ULEA UR33, UR41, UR7, 0x3 ;  /* 0x0000000729217291 */ /* 0x000fe2000f8e18ff */
[----:B--2---:R-:W-:Y:S01]  /*1e50*/  @!P5 MOV R3, 0x9000 ;  /* 0x000090000003d802 */ /* 0x004fe20000000f00 */
[----:B-1----:R-:W-:Y:S10]  /*1e60*/  @P1 BRA `(.L_x_35) ;  /* 0x00000000000c1947 */ /* 0x002ff40003800000 */
[----:B------:R-:W-:-:S04]  /*1e70*/  SHF.L.U32 R4, R15, 0x1f, RZ ;  /* 0x0000001f0f047819 */ /* 0x000fc800000006ff */
[----:B------:R-:W1:Y:S02]  /*1e80*/  SYNCS.PHASECHK.TRANS64.TRYWAIT P0, [UR33+0x28], R4 ;  /* 0x00002804ff0075a7 */ /* 0x000e640008001121 */
[----:B-1----:R-:W-:Y:S05]  /*1e90*/  @!P0 BRA `(.L_x_36) ;  /* 0x0000007400f88947 */ /* 0x002fea0003800000 */
.L_x_35:
[----:B------:R2:W-:Y:S01]  /*1ea0*/  @!P5 SYNCS.ARRIVE.TRANS64 RZ, [UR33], R3 ;  /* 0x00000003ffffd9a7 */ /* 0x0005e20008000021 */
[----:B------:R-:W-:-:S04]  /*1eb0*/  ULOP3.LUT UR8, UR15, 0x2, URZ, 0xfc, !UPT ;  /* 0x000000020f087892 */ /* 0x000fc8000f8efcff */
[----:B------:R-:W-:-:S09]  /*1ec0*/  UISETP.NE.AND UP0, UPT, UR8, 0x2, UPT ;  /* 0x000000020800788c */ /* 0x000fd2000bf05270 */
[----:B------:R-:W-:Y:S05]  /*1ed0*/  BRA.U UP0, `(.L_x_37) ;  /* 0x0000000100047547 */ /* 0x000fea000b800000 */
[----:B------:R-:W-:Y:S05]  /*1ee0*/  BPT.TRAP 0x1 ;  /* 0x000000040000795c */ /* 0x000fea0000300000 */
.L_x_37:
[----:B------:R-:W-:Y:S04]  /*1ef0*/  BSSY.RECONVERGENT B0, `(.L_x_38) ;  /* 0x0000003000007945 */ /* 0x000fe80003800200 */
[----:B------:R-:W-:Y:S05]  /*1f00*/  @P4 BRA `(.L_x_39) ;  /* 0x0000000000044947 */ /* 0x000fea0003800000 */
[----:B------:R-:W-:Y:S05]  /*1f10*/  BPT.TRAP 0x1 ;  /* 0x000000040000795c */ /* 0x000fea0000300000 */
.L_x_39:
[----:B------:R-:W-:Y:S05]  /*1f20*/  BSYNC.RECONVERGENT B0 ;  /* 0x0000000000007941 */ /* 0x000fea0003800200 */
.L_x_38:
        /* <DEDUP_REMOVED lines=9> */
[----:B------:R1:W1:Y:S01]  /*1fc0*/  SYNCS.PHASECHK.TRANS64.TRYWAIT P1, [UR8+0x28], R2 ;  /* 0x00002802ff0075a7 */ /* 0x0002620008021108 */
        /* <DEDUP_REMOVED lines=18> */
[----:B------:R-:W-:-:S02]  /*20f0*/  UIADD3 UR8, UPT, UPT, UR7, 0x32c00, UR8 ;  /* 0x00032c0007087890 */ /* 0x000fc4000fffe008 */
[----:B------:R-:W-:Y:S01]  /*2100*/  UIADD3.X UR47, UPT, UPT, URZ, UR39, URZ, UP0, !UPT ;  /* 0x00000027ff2f7290 */ /* 0x000fe200087fe4ff */
        /* <DEDUP_REMOVED lines=15> */
[----:B------:R1:W-:Y:S01]  /*2200*/  UTMALDG.4D [UR8], [UR46], desc[UR44] ;  /* 0x00002c082e0075b4 */ /* 0x0003e20008019000 */
[----:B------:R-:W-:Y:S01]  /*2210*/  NOP ;  /* 0x0000000000007918 */ /* 0x000fe20000000000 */
.L_x_41:
[----:B-1----:R-:W-:Y:S05]  /*2220*/  BSYNC.RECONVERGENT B0 ;  /* 0x0000000000007941 */ /* 0x002fea0003800200 */
.L_x_40:
[----:B------:R-:W-:Y:S01]  /*2230*/  UIADD3 UR42, UPT, UPT, UR42, 0x1, URZ ;  /* 0x000000012a2a7890 */ /* 0x000fe2000fffe0ff */
[----:B------:R-:W-:-:S03]  /*2240*/  UMOV UR41, UR22 ;  /* 0x0000001600297c82 */ /* 0x000fc60008000000 */
[----:B------:R-:W-:-:S09]  /*2250*/  UISETP.NE.AND UP0, UPT, UR42, UR40, UPT ;  /* 0x000000282a00728c */ /* 0x000fd2000bf05270 */
[----:B------:R-:W-:Y:S05]  /*2260*/  BRA.U UP0, `(.L_x_42) ;  /* 0xfffffff900f47547 */ /* 0x000fea000b83ffff */
.L_x_34:
[C---:B-1----:R-:W-:Y:S01]  /*2270*/  LEA R2, R14.reuse, UR7, 0x3 ;  /* 0x000000070e027c11 */ /* 0x042fe2000f8e18ff */
[----:B------:R-:W-:Y:S01]  /*2280*/  NOP ;  /* 0x0000000000007918 */ /* 0x000fe20000000000 */
[----:B--2---:R-:W-:Y:S02]  /*2290*/  SHF.L.U32 R3, R13, 0x1f, RZ ;  /* 0x0000001f0d037819 */ /* 0x004fe400000006ff */
[----:B------:R-:W-:Y:S02]  /*22a0*/  LEA R4, R14, UR7, 0x4 ;  /* 0x000000070e047c11 */ /* 0x000fe4000f8e20ff */
[----:B------:R-:W1:Y:S02]  /*22b0*/  SYNCS.PHASECHK.TRANS64.TRYWAIT P0, [R2+URZ+0xa0], R3 ;  /* 0x0000a003020075a7 */ /* 0x000e6400080011ff */
[----:B-1----:R-:W-:Y:S05]  /*22c0*/  @!P0 BRA `(.L_x_43) ;  /* 0x0000007400048947 */ /* 0x002fea0003800000 */
.L_x_144:
[----:B------:R-:W3:Y:S01]  /*22d0*/  LDS.128 R4, [R4+0x110] ;  /* 0x0001100004047984 */ /* 0x000ee20000000c00 */
[----:B------:R-:W-:Y:S01]  /*22e0*/  ISETP.GE.AND P0, PT, R40, 0x1, PT ;  /* 0x000000012800780c */ /* 0x000fe20003f06270 */
[----:B-1----:R-:W-:Y:S01]  /*22f0*/  VIADD R2, R2, 0xb0 ;  /* 0x000000b002027836 */ /* 0x002fe20000000000 */
[----:B------:R-:W-:Y:S01]  /*2300*/  @!PT LDS RZ, [RZ] ;  /* 0x00000000fffff984 */ /* 0x000fe20000000800 */
[----:B------:R-:W-:Y:S01]  /*2310*/  @!PT LDS RZ, [RZ] ;  /* 0x00000000fffff984 */ /* 0x000fe20000000800 */
[----:B------:R-:W-:Y:S01]  /*2320*/  @!PT LDS RZ, [RZ] ;  /* 0x00000000fffff984 */ /* 0x000fe20000000800 */
[----:B------:R-:W-:Y:S01]  /*2330*/  @!PT LDS RZ, [RZ] ;  /* 0x00000000fffff984 */ /* 0x000fe20000000800 */
[----:B------:R1:W-:Y:S06]  /*2340*/  MEMBAR.ALL.CTA ;  /* 0x0000000000007992 */ /* 0x0003ec0000008000 */
[----:B-1----:R-:W1:Y:S01]  /*2350*/  FENCE.VIEW.ASYNC.S ;  /* 0x00000000000073c6 */ /* 0x002e620000000000 */
[----:B------:R-:W-:-:S04]  /*2360*/  PRMT R2, RZ, 0x654, R2 ;  /* 0x00000654ff027816 */ /* 0x000fc80000000002 */
[----:B-1----:R1:W-:Y:S01]  /*2370*/  SYNCS.ARRIVE.TRANS64.RED.A1T0 RZ, [R2+URZ], RZ ;  /* 0x000000ff02ff79a7 */ /* 0x0023e200081004ff */
[----:B---3--:R-:W-:-:S13]  /*2380*/  LOP3.LUT P2, RZ, R6, 0x1, RZ, 0xc0, !PT ;  /* 0x0000000106ff7812 */ /* 0x008fda000784c0ff */
[----:B------:R-:W-:Y:S01]  /*2390*/  @P2 SHF.R.U32.HI R3, RZ, 0x10, R5 ;  /* 0x00000010ff032819 */ /* 0x000fe20000011605 */
[----:B------:R-:W-:Y:S01]  /*23a0*/  VOTEU.ANY UP0, P2 ;  /* 0x0000000000ff7886 */ /* 0x000fe20001000100 */
[----:B------:R-:W-:Y:S02]  /*23b0*/  @P2 MOV R10, R4 ;  /* 0x00000004000a2202 */ /* 0x000fe40000000f00 */
[----:B------:R-:W-:Y:S02]  /*23c0*/  @P2 R2UR.BROADCAST UR8, R3 ;  /* 0x00000000030822ca */ /* 0x000fe400008e0000 */
[----:B------:R-:W-:-:S11]  /*23d0*/  @P2 LOP3.LUT R9, R5, 0xffff, RZ, 0xc0, !PT ;  /* 0x0000ffff05092812 */ /* 0x000fd600078ec0ff */
[----:B------:R-:W-:Y:S01]  /*23e0*/  @UP0 UMOV UR36, UR8 ;  /* 0x0000000800240c82 */ /* 0x000fe20008000000 */
[----:B-1----:R-:W-:Y:S05]  /*23f0*/  @!P0 BRA `(.L_x_44) ;  /* 0x0000000000b88947 */ /* 0x002fea0003800000 */
[----:B------:R-:W4:Y:S01]  /*2400*/  LDC.64 R4, c[0x0][0xf18] ;  /* 0x0003c600ff047b82 */ /* 0x000f220000000a00 */
[----:B------:R-:W-:-:S07]  /*2410*/  ISETP.NE.AND P3, PT, R40, 0x1, PT ;  /* 0x000000012800780c */ /* 0x000fce0003f65270 */
[----:B------:R-:W1:Y:S08]  /*2420*/  LDC.64 R6, c[0x0][0xf10] ;  /* 0x0003c400ff067b82 */ /* 0x000e700000000a00 */
[----:B------:R-:W2:Y:S08]  /*2430*/  LDC R16, c[0x0][0xf20] ;  /* 0x0003c800ff107b82 */ /* 0x000eb00000000800 */
[----:B------:R-:W3:Y:S01]  /*2440*/  LDC R17, c[0x0][0xf0c] ;  /* 0x0003c300ff117b82 */ /* 0x000ee20000000800 */
[----:B----4-:R-:W-:Y:S01]  /*2450*/  IMAD.HI.U32 R19, R0, R5, RZ ;  /* 0x0000000500137227 */ /* 0x010fe200078e00ff */
[----:B------:R-:W-:-:S03]  /*2460*/  ISETP.NE.AND P0, PT, R4, 0x1, PT ;  /* 0x000000010400780c */ /* 0x000fc60003f05270 */
[----:B------:R-:W-:-:S03]  /*2470*/  IMAD.HI.U32 R5, R9, R5, RZ ;  /* 0x0000000509057227 */ /* 0x000fc600078e00ff */
[----:B------:R-:W4:Y:S01]  /*2480*/  LDC.64 R2, c[0x0][0xf28] ;  /* 0x0003ca00ff027b82 */ /* 0x000f220000000a00 */
[----:B-1----:R-:W-:-:S04]  /*2490*/  IMAD.HI.U32 R20, R8, R6, RZ ;  /* 0x0000000608147227 */ /* 0x002fc800078e00ff */
[----:B------:R-:W-:Y:S01]  /*24a0*/  IMAD.HI.U32 R21, R10, R6, RZ ;  /* 0x000000060a157227 */ /* 0x000fe200078e00ff */
[----:B------:R-:W-:Y:S02]  /*24b0*/  SHF.R.U32.HI R20, RZ, R7, R20 ;  /* 0x00000007ff147219 */ /* 0x000fe40000011614 */
[-C--:B--2---:R-:W-:Y:S02]  /*24c0*/  SHF.R.U32.HI R19, RZ, R16.reuse, R19 ;  /* 0x00000010ff137219 */ /* 0x084fe40000011613 */
[----:B------:R-:W-:Y:S02]  /*24d0*/  SHF.R.U32.HI R5, RZ, R16, R5 ;  /* 0x00000010ff057219 */ /* 0x000fe40000011605 */
[----:B------:R-:W-:Y:S02]  /*24e0*/  SEL R19, R0, R19, !P0 ;  /* 0x0000001300137207 */ /* 0x000fe40004000000 */
[----:B------:R-:W-:Y:S02]  /*24f0*/  SHF.R.U32.HI R21, RZ, R7, R21 ;  /* 0x00000007ff157219 */ /* 0x000fe40000011615 */
[----:B---3--:R-:W-:-:S02]  /*2500*/  ISETP.NE.AND P1, PT, R17, 0x1, PT ;  /* 0x000000011100780c */ /* 0x008fc40003f25270 */
[----:B------:R-:W-:Y:S02]  /*2510*/  SEL R5, R9, R5, !P0 ;  /* 0x0000000509057207 */ /* 0x000fe40004000000 */
[----:B------:R-:W-:Y:S02]  /*2520*/  SEL R20, R8, R20, !P1 ;  /* 0x0000001408147207 */ /* 0x000fe40004800000 */
[----:B------:R-:W-:Y:S01]  /*2530*/  SEL R21, R10, R21, !P1 ;  /* 0x000000150a157207 */ /* 0x000fe20004800000 */
[----:B----4-:R-:W-:-:S04]  /*2540*/  IMAD.HI.U32 R18, R19, R2, RZ ;  /* 0x0000000213127227 */ /* 0x010fc800078e00ff */
[----:B------:R-:W-:Y:S01]  /*2550*/  IMAD.HI.U32 R6, R20, R2, RZ ;  /* 0x0000000214067227 */ /* 0x000fe200078e00ff */
[----:B------:R-:W-:-:S04]  /*2560*/  @P3 SHF.R.U32.HI R19, RZ, R3, R18 ;  /* 0x00000003ff133219 */ /* 0x000fc80000011612 */
[----:B------:R-:W-:Y:S01]  /*2570*/  @P3 SHF.R.U32.HI R20, RZ, R3, R6 ;  /* 0x00000003ff143219 */ /* 0x000fe20000011606 */
[----:B------:R-:W-:-:S04]  /*2580*/  IMAD R19, R40, R19, RZ ;  /* 0x0000001328137224 */ /* 0x000fc800078e02ff */
[----:B------:R-:W-:Y:S01]  /*2590*/  IMAD R6, R40, R20, RZ ;  /* 0x0000001428067224 */ /* 0x000fe200078e02ff */
[----:B------:R-:W-:-:S04]  /*25a0*/  ISETP.GE.AND P0, PT, R5, R19, PT ;  /* 0x000000130500720c */ /* 0x000fc80003f06270 */
[----:B------:R-:W-:Y:S01]  /*25b0*/  ISETP.GE.OR P0, PT, R21, R6, P0 ;  /* 0x000000061500720c */ /* 0x000fe20000706670 */
[----:B------:R-:W-:-:S05]  /*25c0*/  IMAD.HI.U32 R6, R5, R2, RZ ;  /* 0x0000000205067227 */ /* 0x000fca00078e00ff */
[----:B------:R-:W-:-:S04]  /*25d0*/  SHF.R.U32.HI R6, RZ, R3, R6 ;  /* 0x00000003ff067219 */ /* 0x000fc80000011606 */
[----:B------:R-:W-:-:S03]  /*25e0*/  SEL R6, R5, R6, !P3 ;  /* 0x0000000605067207 */ /* 0x000fc60005800000 */
[----:B------:R-:W-:-:S04]  /*25f0*/  @!P0 IMAD.HI.U32 R7, R21, R2, RZ ;  /* 0x0000000215078227 */ /* 0x000fc800078e00ff */
[----:B------:R-:W-:Y:S01]  /*2600*/  IMAD.MOV R2, RZ, RZ, -R6 ;  /* 0x000000ffff027224 */ /* 0x000fe200078e0a06 */
[----:B------:R-:W-:Y:S02]  /*2610*/  @!P0 SHF.R.U32.HI R3, RZ, R3, R7 ;  /* 0x00000003ff038219 */ /* 0x000fe40000011607 */
[----:B------:R-:W-:Y:S01]  /*2620*/  IADD3 R7, PT, PT, -R5, RZ, RZ ;  /* 0x000000ff05077210 */ /* 0x000fe20007ffe1ff */
[----:B------:R-:W-:Y:S01]  /*2630*/  IMAD R2, R40, R2, R5 ;  /* 0x0000000228027224 */ /* 0x000fe200078e0205 */
[----:B------:R-:W-:-:S03]  /*2640*/  @!P0 SEL R3, R21, R3, !P3 ;  /* 0x0000000315038207 */ /* 0x000fc60005800000 */
[----:B------:R-:W-:Y:S02]  /*2650*/  IMAD R7, R4, R7, R9 ;  /* 0x0000000704077224 */ /* 0x000fe400078e0209 */
[--C-:B------:R-:W-:Y:S02]  /*2660*/  @!P0 IMAD.IADD R6, R6, 0x1, -R3.reuse ;  /* 0x0000000106068824 */ /* 0x100fe400078e0a03 */
[----:B------:R-:W-:Y:S01]  /*2670*/  @!P0 IMAD R3, R2, R20, R3 ;  /* 0x0000001402038224 */ /* 0x000fe200078e0203 */
[----:B------:R-:W-:Y:S01]  /*2680*/  IADD3 R2, PT, PT, -R21, RZ, RZ ;  /* 0x000000ff15027210 */ /* 0x000fe20007ffe1ff */
[----:B------:R-:W-:Y:S02]  /*2690*/  @!P0 IMAD R5, R40, R6, R21 ;  /* 0x0000000628058224 */ /* 0x000fe400078e0215 */
[----:B------:R-:W-:Y:S02]  /*26a0*/  @!P0 IMAD.MOV.U32 R21, RZ, RZ, R3 ;  /* 0x000000ffff158224 */ /* 0x000fe400078e0003 */
[----:B------:R-:W-:-:S02]  /*26b0*/  IMAD R2, R17, R2, R10 ;  /* 0x0000000211027224 */ /* 0x000fc400078e020a */
[----:B------:R-:W-:Y:S02]  /*26c0*/  IMAD R9, R5, R4, R7 ;  /* 0x0000000405097224 */ /* 0x000fe400078e0207 */
[----:B------:R-:W-:Y:S02]  /*26d0*/  IMAD R10, R21, R17, R2 ;  /* 0x00000011150a7224 */ /* 0x000fe400078e0202 */
.L_x_44:
[----:B------:R-:W1:Y:S02]  /*26e0*/  LDCU UR8, c[0x0][0xf30] ;  /* 0x0001e600ff0877ac */ /* 0x000e640008000800 */
[----:B-1----:R-:W-:-:S09]  /*26f0*/  UISETP.NE.AND UP0, UPT, UR8, 0x1, UPT ;  /* 0x000000010800788c */ /* 0x002fd2000bf05270 */
[----:B------:R-:W-:Y:S05]  /*2700*/  BRA.U UP0, `(.L_x_45) ;  /* 0x0000000100407547 */ /* 0x000fea000b800000 */
[----:B------:R-:W1:Y:S08]  /*2710*/  LDC.64 R4, c[0x0][0xf10] ;  /* 0x0003c400ff047b82 */ /* 0x000e700000000a00 */
[----:B------:R-:W2:Y:S08]  /*2720*/  LDC.64 R2, c[0x0][0xf18] ;  /* 0x0003c600ff027b82 */ /* 0x000eb00000000a00 */
[----:B------:R-:W3:Y:S08]  /*2730*/  LDC R6, c[0x0][0xf20] ;  /* 0x0003c800ff067b82 */ /* 0x000ef00000000800 */
[----:B------:R-:W4:Y:S01]  /*2740*/  LDC R7, c[0x0][0xf0c] ;  /* 0x0003c300ff077b82 */ /* 0x000f220000000800 */
[----:B-1----:R-:W-:-:S05]  /*2750*/  IMAD.HI.U32 R4, R10, R4, RZ ;  /* 0x000000040a047227 */ /* 0x002fca00078e00ff */
[----:B------:R-:W-:Y:S01]  /*2760*/  SHF.R.U32.HI R4, RZ, R5, R4 ;  /* 0x00000005ff047219 */ /* 0x000fe20000011604 */
[----:B--2---:R-:W-:Y:S01]  /*2770*/  IMAD.HI.U32 R3, R9, R3, RZ ;  /* 0x0000000309037227 */ /* 0x004fe200078e00ff */
[----:B------:R-:W-:-:S04]  /*2780*/  ISETP.NE.AND P0, PT, R2, 0x1, PT ;  /* 0x000000010200780c */ /* 0x000fc80003f05270 */
[----:B---3--:R-:W-:-:S04]  /*2790*/  SHF.R.U32.HI R3, RZ, R6, R3 ;  /* 0x00000006ff037219 */ /* 0x008fc80000011603 */
[----:B------:R-:W-:Y:S02]  /*27a0*/  SEL R3, R9, R3, !P0 ;  /* 0x0000000309037207 */ /* 0x000fe40004000000 */
[----:B----4-:R-:W-:-:S04]  /*27b0*/  ISETP.NE.AND P1, PT, R7, 0x1, PT ;  /* 0x000000010700780c */ /* 0x010fc80003f25270 */
[----:B------:R-:W-:-:S05]  /*27c0*/  SEL R4, R10, R4, !P1 ;  /* 0x000000040a047207 */ /* 0x000fca0004800000 */
[----:B------:R-:W-:Y:S02]  /*27d0*/  IMAD.IADD R5, R3, 0x1, -R4 ;  /* 0x0000000103057824 */ /* 0x000fe400078e0a04 */
[----:B------:R-:W-:Y:S02]  /*27e0*/  IMAD.IADD R3, R4, 0x1, -R3 ;  /* 0x0000000104037824 */ /* 0x000fe400078e0a03 */
[----:B------:R-:W-:Y:S02]  /*27f0*/  IMAD R10, R5, R7, R10 ;  /* 0x00000007050a7224 */ /* 0x000fe400078e020a */
[----:B------:R-:W-:-:S07]  /*2800*/  IMAD R9, R3, R2, R9 ;  /* 0x0000000203097224 */ /* 0x000fce00078e0209 */
.L_x_45:
[----:B------:R-:W-:Y:S01]  /*2810*/  VIADD R14, R14, 0x1 ;  /* 0x000000010e0e7836 */ /* 0x000fe20000000000 */
[----:B------:R-:W-:Y:S01]  /*2820*/  PLOP3.LUT P1, PT, PT, PT, PT, 0x80, 0x8 ;  /* 0x000000000008781c */ /* 0x000fe20003f2f070 */
[----:B------:R-:W-:Y:S02]  /*2830*/  IMAD.IADD R2, R10, 0x1, R87 ;  /* 0x000000010a027824 */ /* 0x000fe400078e0257 */
[----:B------:R-:W-:Y:S01]  /*2840*/  IMAD.IADD R3, R9, 0x1, R86 ;  /* 0x0000000109037824 */ /* 0x000fe200078e0256 */
[----:B------:R-:W-:Y:S02]  /*2850*/  ISETP.NE.AND P0, PT, R14, 0x2, PT ;  /* 0x000000020e00780c */ /* 0x000fe40003f05270 */
[----:B------:R-:W-:Y:S02]  /*2860*/  R2UR UR20, R2 ;  /* 0x00000000021472ca */ /* 0x000fe400000e0000 */
[----:B------:R-:W-:Y:S02]  /*2870*/  SEL R2, RZ, 0x1, P0 ;  /* 0x00000001ff027807 */ /* 0x000fe40000000000 */
[----:B------:R-:W-:-:S02]  /*2880*/  R2UR UR12, R3 ;  /* 0x00000000030c72ca */ /* 0x000fc400000e0000 */
[----:B------:R-:W-:Y:S02]  /*2890*/  LOP3.LUT R13, R13, R2, RZ, 0x3c, !PT ;  /* 0x000000020d0d7212 */ /* 0x000fe400078e3cff */
[----:B------:R-:W-:Y:S01]  /*28a0*/  SEL R14, R14, RZ, P0 ;  /* 0x000000ff0e0e7207 */ /* 0x000fe20000000000 */
[----:B------:R-:W-:Y:S10]  /*28b0*/  @P2 BRA `(.L_x_46) ;  /* 0xffffffec00bc2947 */ /* 0x000ff4000383ffff */
[----:B------:R-:W-:Y:S01]  /*28c0*/  UIADD3 UR7, UPT, UPT, UR7, 0x28, URZ ;  /* 0x0000002807077890 */ /* 0x000fe2000fffe0ff */
[----:B------:R-:W-:-:S03]  /*28d0*/  SHF.L.U32 R2, R15, 0x1f, RZ ;  /* 0x0000001f0f027819 */ /* 0x000fc600000006ff */
[----:B------:R-:W-:-:S09]  /*28e0*/  ULEA UR4, UR22, UR7, 0x3 ;  /* 0x0000000716047291 */ /* 0x000fd2000f8e18ff */
[----:B------:R-:W1:Y:S02]  /*28f0*/  SYNCS.PHASECHK.TRANS64.TRYWAIT P0, [UR4], R2 ;  /* 0x00000002ff0075a7 */ /* 0x000e640008001104 */
[----:B-1----:R-:W-:Y:S05]  /*2900*/  @!P0 BRA `(.L_x_47) ;  /* 0x0000006c00888947 */ /* 0x002fea0003800000 */
.L_x_146:
[----:B------:R-:W-:-:S04]  /*2910*/  UIADD3 UR5, UPT, UPT, UR22, 0x1, URZ ;  /* 0x0000000116057890 */ /* 0x000fc8000fffe0ff */
[----:B------:R-:W-:-:S04]  /*2920*/  UISETP.NE.AND UP0, UPT, UR5, 0x5, UPT ;  /* 0x000000050500788c */ /* 0x000fc8000bf05270 */
[----:B------:R-:W-:Y:S02]  /*2930*/  USEL UR6, URZ, 0x1, UP0 ;  /* 0x00000001ff067887 */ /* 0x000fe40008000000 */
[----:B------:R-:W-:-:S04]  /*2940*/  USEL UR5, UR5, URZ, UP0 ;  /* 0x000000ff05057287 */ /* 0x000fc80008000000 */
[----:B------:R-:W-:Y:S01]  /*2950*/  ULEA UR4, UR5, UR7, 0x3 ;  /* 0x0000000705047291 */ /* 0x000fe2000f8e18ff */
[----:B-1----:R-:W-:-:S04]  /*2960*/  LOP3.LUT R2, R15, UR6, RZ, 0x3c, !PT ;  /* 0x000000060f027c12 */ /* 0x002fc8000f8e3cff */
[----:B------:R-:W-:-:S04]  /*2970*/  SHF.L.U32 R3, R2, 0x1f, RZ ;  /* 0x0000001f02037819 */ /* 0x000fc800000006ff */
[----:B------:R-:W1:Y:S02]  /*2980*/  SYNCS.PHASECHK.TRANS64.TRYWAIT P0, [UR4], R3 ;  /* 0x00000003ff0075a7 */ /* 0x000e640008001104 */
[----:B-1----:R-:W-:Y:S05]  /*2990*/  @!P0 BRA `(.L_x_48) ;  /* 0x0000006c007c8947 */ /* 0x002fea0003800000 */
.L_x_148:
[----:B------:R-:W-:-:S04]  /*29a0*/  UIADD3 UR5, UPT, UPT, UR5, 0x1, URZ ;  /* 0x0000000105057890 */ /* 0x000fc8000fffe0ff */
[----:B------:R-:W-:-:S04]  /*29b0*/  UISETP.NE.AND UP0, UPT, UR5, 0x5, UPT ;  /* 0x000000050500788c */ /* 0x000fc8000bf05270 */
[----:B------:R-:W-:Y:S02]  /*29c0*/  USEL UR6, URZ, 0x1, UP0 ;  /* 0x00000001ff067887 */ /* 0x000fe40008000000 */
[----:B------:R-:W-:-:S04]  /*29d0*/  USEL UR5, UR5, URZ, UP0 ;  /* 0x000000ff05057287 */ /* 0x000fc80008000000 */
[----:B------:R-:W-:Y:S01]  /*29e0*/  ULEA UR4, UR5, UR7, 0x3 ;  /* 0x0000000705047291 */ /* 0x000fe2000f8e18ff */
[----:B------:R-:W-:-:S04]  /*29f0*/  LOP3.LUT R2, R2, UR6, RZ, 0x3c, !PT ;  /* 0x0000000602027c12 */ /* 0x000fc8000f8e3cff */
[----:B-1----:R-:W-:-:S04]  /*2a00*/  SHF.L.U32 R3, R2, 0x1f, RZ ;  /* 0x0000001f02037819 */ /* 0x002fc800000006ff */
[----:B------:R-:W1:Y:S02]  /*2a10*/  SYNCS.PHASECHK.TRANS64.TRYWAIT P0, [UR4], R3 ;  /* 0x00000003ff0075a7 */ /* 0x000e640008001104 */
[----:B-1----:R-:W-:Y:S05]  /*2a20*/  @!P0 BRA `(.L_x_49) ;  /* 0x0000006c00708947 */ /* 0x002fea0003800000 */
.L_x_150:
        /* <DEDUP_REMOVED lines=9> */
.L_x_152:
[----:B------:R-:W-:-:S04]  /*2ac0*/  UIADD3 UR5, UPT, UPT, UR5, 0x1, URZ ;  /* 0x0000000105057890 */ /* 0x000fc8000fffe0ff */
[----:B------:R-:W-:-:S04]  /*2ad0*/  UISETP.NE.AND UP0, UPT, UR5, 0x5, UPT ;  /* 0x000000050500788c */ /* 0x000fc8000bf05270 */
[----:B------:R-:W-:Y:S02]  /*2ae0*/  USEL UR4, URZ, 0x1, UP0 ;  /* 0x00000001ff047887 */ /* 0x000fe40008000000 */
[----:B------:R-:W-:-:S04]  /*2af0*/  USEL UR5, UR5, URZ, UP0 ;  /* 0x000000ff05057287 */ /* 0x000fc80008000000 */
[----:B------:R-:W-:Y:S01]  /*2b00*/  ULEA UR5, UR5, UR7, 0x3 ;  /* 0x0000000705057291 */ /* 0x000fe2000f8e18ff */
[----:B------:R-:W-:-:S04]  /*2b10*/  LOP3.LUT R2, R2, UR4, RZ, 0x3c, !PT ;  /* 0x0000000402027c12 */ /* 0x000fc8000f8e3cff */
[----:B------:R-:W-:Y:S01]  /*2b20*/  SHF.L.U32 R2, R2, 0x1f, RZ ;  /* 0x0000001f02027819 */ /* 0x000fe200000006ff */
[----:B-1--4-:R-:W-:-:S07]  /*2b30*/  IMAD.U32 R0, RZ, RZ, UR5 ;  /* 0x00000005ff007e24 */ /* 0x012fce000f8e00ff */
.L_x_51:
[----:B-1----:R1:W2:Y:S02]  /*2b40*/  SYNCS.PHASECHK.TRANS64.TRYWAIT P0, [R0+URZ], R2 ;  /* 0x00000002000075a7 */ /* 0x0022a400080011ff */
[----:B--2---:R-:W-:Y:S05]  /*2b50*/  @!P0 NANOSLEEP.SYNCS 0x989680 ;  /* 0x009896800000895d */ /* 0x004fea0003900000 */
[----:B------:R-:W2:Y:S02]  /*2b60*/  @!P0 SYNCS.PHASECHK.TRANS64 P0, [R0+URZ], R2 ;  /* 0x00000002000085a7 */ /* 0x000ea400080010ff */
[----:B--2---:R-:W-:Y:S05]  /*2b70*/  @P0 EXIT ;  /* 0x000000000000094d */ /* 0x004fea0003800000 */
[----:B------:R-:W-:Y:S05]  /*2b80*/  BRA `(.L_x_51) ;  /* 0xfffffffc00ec7947 */ /* 0x000fea000383ffff */
.L_x_22:
[----:B------:R-:W-:-:S04]  /*2b90*/  UISETP.NE.AND UP0, UPT, UR37, URZ, UPT ;  /* 0x000000ff2500728c */ /* 0x000fc8000bf05270 */
[----:B------:R-:W-:-:S09]  /*2ba0*/  UISETP.NE.OR UP0, UPT, UR7, 0x1, UP0 ;  /* 0x000000010700788c */ /* 0x000fd20008705670 */
[----:B------:R-:W-:Y:S05]  /*2bb0*/  BRA.U UP0, `(.L_x_52) ;  /* 0x0000000500487547 */ /* 0x000fea000b800000 */
[----:B------:R-:W-:Y:S01]  /*2bc0*/  ISETP.GE.U32.AND P2, PT, R2, 0x4, PT ;  /* 0x000000040200780c */ /* 0x000fe20003f46070 */
[----:B------:R-:W-:Y:S01]  /*2bd0*/  IMAD.MOV.U32 R12, RZ, RZ, 0x1 ;  /* 0x00000001ff0c7424 */ /* 0x000fe200078e00ff */
[----:B------:R-:W-:Y:S02]  /*2be0*/  CS2R R10, SRZ ;  /* 0x00000000000a7805 */ /* 0x000fe4000001ff00 */
[----:B------:R-:W-:Y:S01]  /*2bf0*/  CS2R R8, SRZ ;  /* 0x0000000000087805 */ /* 0x000fe2000001ff00 */
[----:B------:R-:W-:Y:S01]  /*2c00*/  UMOV UR4, 0x400 ;  /* 0x0000040000047882 */ /* 0x000fe20000000000 */
[----:B------:R-:W-:Y:S01]  /*2c10*/  UMOV UR6, URZ ;  /* 0x000000ff00067c82 */ /* 0x000fe20008000000 */
[----:B------:R-:W-:-:S12]  /*2c20*/  ULEA UR37, UR37, UR4, 0x18 ;  /* 0x0000000425257291 */ /* 0x000fd8000f8ec0ff */
.L_x_56:
[----:B------:R-:W-:Y:S02]  /*2c30*/  LEA R0, R8, UR37, 0x3 ;  /* 0x0000002508007c11 */ /* 0x000fe4000f8e18ff */
[----:B------:R-:W-:-:S03]  /*2c40*/  SHF.L.U32 R4, R9, 0x1f, RZ ;  /* 0x0000001f09047819 */ /* 0x000fc600000006ff */
[----:B------:R-:W-:Y:S01]  /*2c50*/  VIADD R5, R0, 0xf0 ;  /* 0x000000f000057836 */ /* 0x000fe20000000000 */
[----:B------:R-:W1:Y:S02]  /*2c60*/  SYNCS.PHASECHK.TRANS64.TRYWAIT P0, [R0+URZ+0xe0], R4 ;  /* 0x0000e004000075a7 */ /* 0x000e6400080011ff */
[----:B-1----:R-:W-:Y:S05]  /*2c70*/  @!P0 BRA `(.L_x_53) ;  /* 0x0000006c000c8947 */ /* 0x002fea0003800000 */
.L_x_153:
[----:B------:R-:W-:Y:S01]  /*2c80*/  ULEA UR5, UR6, UR37, 0x3 ;  /* 0x0000002506057291 */ /* 0x000fe2000f8e18ff */
[----:B-1----:R-:W-:Y:S01]  /*2c90*/  PRMT R0, RZ, 0x654, R5 ;  /* 0x00000654ff007816 */ /* 0x002fe20000000005 */
[----:B------:R-:W-:Y:S01]  /*2ca0*/  @!P2 IMAD.MOV.U32 R4, RZ, RZ, 0x10 ;  /* 0x00000010ff04a424 */ /* 0x000fe200078e00ff */
[----:B------:R-:W-:Y:S01]  /*2cb0*/  SHF.L.U32 R5, R12, 0x1f, RZ ;  /* 0x0000001f0c057819 */ /* 0x000fe200000006ff */
[----:B------:R-:W-:Y:S01]  /*2cc0*/  UIADD3 UR4, UPT, UPT, UR5, 0xa0, URZ ;  /* 0x000000a005047890 */ /* 0x000fe2000fffe0ff */
[----:B------:R1:W-:Y:S05]  /*2cd0*/  SYNCS.ARRIVE.TRANS64.RED.A1T0 RZ, [R0+URZ], RZ ;  /* 0x000000ff00ff79a7 */ /* 0x0003ea00081004ff */
[----:B------:R-:W-:Y:S01]  /*2ce0*/  IMAD.U32 R6, RZ, RZ, UR4 ;  /* 0x00000004ff067e24 */ /* 0x000fe2000f8e00ff */
[----:B------:R-:W3:Y:S04]  /*2cf0*/  SYNCS.PHASECHK.TRANS64.TRYWAIT P0, [UR5+0xb0], R5 ;  /* 0x0000b005ff0075a7 */ /* 0x000ee80008001105 */
[----:B------:R-:W-:Y:S01]  /*2d00*/  PRMT R6, R2, 0x654, R6 ;  /* 0x0000065402067816 */ /* 0x000fe20000000006 */
[----:B-1-3--:R-:W-:Y:S06]  /*2d10*/  @!P0 BRA `(.L_x_54) ;  /* 0x0000006800f88947 */ /* 0x00afec0003800000 */
.L_x_155:
[----:B------:R-:W-:Y:S01]  /*2d20*/  ULEA UR4, UR6, UR37, 0x4 ;  /* 0x0000002506047291 */ /* 0x000fe2000f8e20ff */
[----:B------:R-:W-:Y:S01]  /*2d30*/  SEL R3, R6, R3, !P2 ;  /* 0x0000000306037207 */ /* 0x000fe20005000000 */
[----:B------:R-:W-:Y:S01]  /*2d40*/  UIADD3 UR5, UPT, UPT, UR5, 0xa0, URZ ;  /* 0x000000a005057890 */ /* 0x000fe2000fffe0ff */
[----:B-1----:R-:W-:Y:S01]  /*2d50*/  LEA R0, R11, UR37, 0x3 ;  /* 0x000000250b007c11 */ /* 0x002fe2000f8e18ff */
[----:B------:R-:W-:Y:S01]  /*2d60*/  UIADD3 UR4, UPT, UPT, UR4, 0x110, URZ ;  /* 0x0000011004047890 */ /* 0x000fe2000fffe0ff */
[----:B------:R1:W-:Y:S01]  /*2d70*/  @!P2 SYNCS.ARRIVE.TRANS64.RED RZ, [R3+URZ], R4 ;  /* 0x0000000403ffa9a7 */ /* 0x0003e200080004ff */
[----:B------:R-:W-:Y:S01]  /*2d80*/  UIADD3 UR6, UPT, UPT, UR6, 0x1, URZ ;  /* 0x0000000106067890 */ /* 0x000fe2000fffe0ff */
[----:B------:R-:W-:-:S03]  /*2d90*/  VIADD R8, R8, 0x1 ;  /* 0x0000000108087836 */ /* 0x000fc60000000000 */
[----:B------:R-:W-:Y:S02]  /*2da0*/  UISETP.NE.AND UP0, UPT, UR6, 0x2, UPT ;  /* 0x000000020600788c */ /* 0x000fe4000bf05270 */
[----:B------:R-:W-:Y:S01]  /*2db0*/  ISETP.NE.AND P0, PT, R8, 0x2, PT ;  /* 0x000000020800780c */ /* 0x000fe20003f05270 */
[----:B------:R-:W-:Y:S06]  /*2dc0*/  UGETNEXTWORKID.BROADCAST [UR4], [UR5] ;  /* 0x00000000040073ca */ /* 0x000fec0008000100 */
[----:B------:R-:W-:Y:S02]  /*2dd0*/  USEL UR4, URZ, 0x1, UP0 ;  /* 0x00000001ff047887 */ /* 0x000fe40008000000 */
[----:B------:R-:W-:-:S04]  /*2de0*/  USEL UR6, UR6, URZ, UP0 ;  /* 0x000000ff06067287 */ /* 0x000fc80008000000 */
[----:B------:R-:W-:Y:S02]  /*2df0*/  LOP3.LUT R12, R12, UR4, RZ, 0x3c, !PT ;  /* 0x000000040c0c7c12 */ /* 0x000fe4000f8e3cff */
[----:B-1----:R-:W-:-:S04]  /*2e00*/  SHF.L.U32 R4, R10, 0x1f, RZ ;  /* 0x0000001f0a047819 */ /* 0x002fc800000006ff */
[----:B------:R-:W1:Y:S02]  /*2e10*/  SYNCS.PHASECHK.TRANS64.TRYWAIT P1, [R0+URZ+0xa0], R4 ;  /* 0x0000a004000075a7 */ /* 0x000e6400080211ff */
[----:B-1----:R-:W-:Y:S05]  /*2e20*/  @!P1 BRA `(.L_x_55) ;  /* 0x0000006800cc9947 */ /* 0x002fea0003800000 */
.L_x_156:
[C---:B-1----:R-:W-:Y:S01]  /*2e30*/  LEA R4, R11.reuse, UR37, 0x4 ;  /* 0x000000250b047c11 */ /* 0x042fe2000f8e20ff */
[----:B------:R-:W-:Y:S01]  /*2e40*/  VIADD R0, R0, 0xb0 ;  /* 0x000000b000007836 */ /* 0x000fe20000000000 */
[----:B------:R-:W-:Y:S01]  /*2e50*/  SEL R8, R8, RZ, P0 ;  /* 0x000000ff08087207 */ /* 0x000fe20000000000 */
[----:B------:R-:W-:-:S03]  /*2e60*/  VIADD R11, R11, 0x1 ;  /* 0x000000010b0b7836 */ /* 0x000fc60000000000 */
[----:B------:R-:W1:Y:S01]  /*2e70*/  LDS.128 R4, [R4+0x110] ;  /* 0x0001100004047984 */ /* 0x000e620000000c00 */
[----:B------:R-:W-:Y:S02]  /*2e80*/  PRMT R0, RZ, 0x654, R0 ;  /* 0x00000654ff007816 */ /* 0x000fe40000000000 */
[C---:B------:R-:W-:Y:S01]  /*2e90*/  ISETP.NE.AND P1, PT, R11.reuse, 0x2, PT ;  /* 0x000000020b00780c */ /* 0x040fe20003f25270 */
[----:B------:R-:W-:Y:S01]  /*2ea0*/  @!PT LDS RZ, [RZ] ;  /* 0x00000000fffff984 */ /* 0x000fe20000000800 */
[----:B------:R-:W-:Y:S01]  /*2eb0*/  @!PT LDS RZ, [RZ] ;  /* 0x00000000fffff984 */ /* 0x000fe20000000800 */
[----:B------:R-:W-:Y:S01]  /*2ec0*/  @!PT LDS RZ, [RZ] ;  /* 0x00000000fffff984 */ /* 0x000fe20000000800 */
[----:B------:R-:W-:Y:S01]  /*2ed0*/  @!PT LDS RZ, [RZ] ;  /* 0x00000000fffff984 */ /* 0x000fe20000000800 */
[----:B------:R3:W-:Y:S06]  /*2ee0*/  MEMBAR.ALL.CTA ;  /* 0x0000000000007992 */ /* 0x0007ec0000008000 */
[----:B---3--:R-:W3:Y:S01]  /*2ef0*/  FENCE.VIEW.ASYNC.S ;  /* 0x00000000000073c6 */ /* 0x008ee20000000000 */
[----:B------:R-:W-:Y:S01]  /*2f00*/  SEL R11, R11, RZ, P1 ;  /* 0x000000ff0b0b7207 */ /* 0x000fe20000800000 */
[----:B---3--:R3:W-:Y:S01]  /*2f10*/  SYNCS.ARRIVE.TRANS64.RED.A1T0 RZ, [R0+URZ], RZ ;  /* 0x000000ff00ff79a7 */ /* 0x0087e200081004ff */
[----:B-1----:R-:W-:-:S02]  /*2f20*/  LOP3.LUT P3, RZ, R6, 0x1, RZ, 0xc0, !PT ;  /* 0x0000000106ff7812 */ /* 0x002fc4000786c0ff */
[----:B------:R-:W-:-:S04]  /*2f30*/  SEL R4, RZ, 0x1, P1 ;  /* 0x00000001ff047807 */ /* 0x000fc80000800000 */
[----:B------:R-:W-:Y:S02]  /*2f40*/  LOP3.LUT R10, R10, R4, RZ, 0x3c, !PT ;  /* 0x000000040a0a7212 */ /* 0x000fe400078e3cff */
[----:B---3--:R-:W-:-:S04]  /*2f50*/  SEL R0, RZ, 0x1, P0 ;  /* 0x00000001ff007807 */ /* 0x008fc80000000000 */
[----:B------:R-:W-:Y:S01]  /*2f60*/  LOP3.LUT R9, R9, R0, RZ, 0x3c, !PT ;  /* 0x0000000009097212 */ /* 0x000fe200078e3cff */
[----:B------:R-:W-:Y:S06]  /*2f70*/  @P3 BRA `(.L_x_56) ;  /* 0xfffffffc002c3947 */ /* 0x000fec000383ffff */
[----:B------:R-:W-:Y:S01]  /*2f80*/  ULEA UR5, UR6, UR37, 0x3 ;  /* 0x0000002506057291 */ /* 0x000fe2000f8e18ff */
[----:B------:R-:W-:-:S08]  /*2f90*/  SHF.L.U32 R2, R12, 0x1f, RZ ;  /* 0x0000001f0c027819 */ /* 0x000fd000000006ff */
[----:B------:R-:W1:Y:S02]  /*2fa0*/  SYNCS.PHASECHK.TRANS64 P0, [UR5+0xb0], R2 ;  /* 0x0000b002ff0075a7 */ /* 0x000e640008001005 */
[----:B-1----:R-:W-:Y:S05]  /*2fb0*/  @P0 BRA `(.L_x_57) ;  /* 0x0000000000080947 */ /* 0x002fea0003800000 */
[----:B------:R-:W1:Y:S02]  /*2fc0*/  SYNCS.PHASECHK.TRANS64.TRYWAIT P0, [UR5+0xb0], R2 ;  /* 0x0000b002ff0075a7 */ /* 0x000e640008001105 */
[----:B-1----:R-:W-:Y:S05]  /*2fd0*/  @!P0 BRA `(.L_x_58) ;  /* 0x0000006800748947 */ /* 0x002fea0003800000 */
.L_x_57:
[----:B------:R-:W-:-:S04]  /*2fe0*/  UIADD3 UR4, UPT, UPT, UR6, 0x1, URZ ;  /* 0x0000000106047890 */ /* 0x000fc8000fffe0ff */
[----:B------:R-:W-:-:S04]  /*2ff0*/  UISETP.NE.AND UP0, UPT, UR4, 0x2, UPT ;  /* 0x000000020400788c */ /* 0x000fc8000bf05270 */
[----:B------:R-:W-:Y:S02]  /*3000*/  USEL UR7, URZ, 0x1, UP0 ;  /* 0x00000001ff077887 */ /* 0x000fe40008000000 */
[----:B------:R-:W-:-:S04]  /*3010*/  USEL UR4, UR4, URZ, UP0 ;  /* 0x000000ff04047287 */ /* 0x000fc80008000000 */
[----:B------:R-:W-:Y:S01]  /*3020*/  ULEA UR4, UR4, UR37, 0x3 ;  /* 0x0000002504047291 */ /* 0x000fe2000f8e18ff */
[----:B-1----:R-:W-:-:S04]  /*3030*/  LOP3.LUT R2, R12, UR7, RZ, 0x3c, !PT ;  /* 0x000000070c027c12 */ /* 0x002fc8000f8e3cff */
[----:B------:R-:W-:-:S04]  /*3040*/  SHF.L.U32 R0, R2, 0x1f, RZ ;  /* 0x0000001f02007819 */ /* 0x000fc800000006ff */
[----:B------:R-:W1:Y:S02]  /*3050*/  SYNCS.PHASECHK.TRANS64 P0, [UR4+0xb0], R0 ;  /* 0x0000b000ff0075a7 */ /* 0x000e640008001004 */
[----:B-1----:R-:W-:Y:S05]  /*3060*/  @P0 EXIT ;  /* 0x000000000000094d */ /* 0x002fea0003800000 */
[----:B------:R-:W-:Y:S02]  /*3070*/  SHF.L.U32 R2, R2, 0x1f, RZ ;  /* 0x0000001f02027819 */ /* 0x000fe400000006ff */
[----:B------:R-:W-:-:S07]  /*3080*/  MOV R0, UR4 ;  /* 0x0000000400007c02 */ /* 0x000fce0008000f00 */
.L_x_59:
[----:B-1----:R1:W3:Y:S02]  /*3090*/  SYNCS.PHASECHK.TRANS64.TRYWAIT P0, [R0+URZ+0xb0], R2 ;  /* 0x0000b002000075a7 */ /* 0x0022e400080011ff */
[----:B---3--:R-:W-:Y:S05]  /*30a0*/  @!P0 NANOSLEEP.SYNCS 0x989680 ;  /* 0x009896800000895d */ /* 0x008fea0003900000 */
[----:B------:R-:W3:Y:S02]  /*30b0*/  @!P0 SYNCS.PHASECHK.TRANS64 P0, [R0+URZ+0xb0], R2 ;  /* 0x0000b002000085a7 */ /* 0x000ee400080010ff */
[----:B---3--:R-:W-:Y:S05]  /*30c0*/  @P0 EXIT ;  /* 0x000000000000094d */ /* 0x008fea0003800000 */
[----:B------:R-:W-:Y:S05]  /*30d0*/  BRA `(.L_x_59) ;  /* 0xfffffffc00ec7947 */ /* 0x000fea000383ffff */
.L_x_52:
[----:B------:R-:W-:Y:S05]  /*30e0*/  BRA.U UP4, `(.L_x_60) ;  /* 0x0000001104787547 */ /* 0x000fea000b800000 */
[----:B------:R-:W-:Y:S01]  /*30f0*/  UMOV UR4, 0x40 ;  /* 0x0000004000047882 */ /* 0x000fe20000000000 */
[----:B------:R-:W-:Y:S01]  /*3100*/  NOP ;  /* 0x0000000000007918 */ /* 0x000fe20000000000 */
[----:B------:R-:W-:Y:S01]  /*3110*/  ULEA UR4, UR37, UR4, 0x18 ;  /* 0x0000000425047291 */ /* 0x000fe2000f8ec0ff */
[----:B------:R-:W-:Y:S02]  /*3120*/  UMOV UR5, 0x400 ;  /* 0x0000040000057882 */ /* 0x000fe40000000000 */
[----:B------:R-:W-:-:S06]  /*3130*/  ULEA UR37, UR37, UR5, 0x18 ;  /* 0x0000000525257291 */ /* 0x000fcc000f8ec0ff */
[----:B------:R-:W1:Y:S02]  /*3140*/  LDS.U8 R2, [UR4+0x1c] ;  /* 0x00001c04ff027984 */ /* 0x000e640008000000 */
[----:B-1----:R-:W-:-:S13]  /*3150*/  ISETP.NE.AND P0, PT, R2, RZ, PT ;  /* 0x000000ff0200720c */ /* 0x002fda0003f05270 */
[----:B------:R-:W-:Y:S05]  /*3160*/  @P0 BRA `(.L_x_61) ;  /* 0x0000000000580947 */ /* 0x000fea0003800000 */
[----:B------:R-:W-:-:S13]  /*3170*/  ELECT P0, URZ, PT ;  /* 0x0000000000ff782f */ /* 0x000fda0003800000 */
[----:B------:R-:W-:Y:S05]  /*3180*/  @!P0 BRA `(.L_x_62) ;  /* 0x0000000000608947 */ /* 0x000fea0003800000 */
[----:B------:R-:W-:Y:S01]  /*3190*/  UMOV UR5, 0x10 ;  /* 0x0000001000057882 */ /* 0x000fe20000000000 */
[----:B------:R-:W-:Y:S01]  /*31a0*/  HFMA2 R2, -RZ, RZ, 0, 5.9604644775390625e-08 ;  /* 0x00000001ff027431 */ /* 0x000fe200000001ff */
[----:B------:R-:W-:-:S03]  /*31b0*/  MOV R3, 0xffff ;  /* 0x0000ffff00037802 */ /* 0x000fc60000000f00 */
[----:B------:R-:W-:Y:S04]  /*31c0*/  DEPBAR.LE SB1, 0x36 ;  /* 0x00009d800000791a */ /* 0x000fe80000000000 */
[----:B------:R-:W1:Y:S02]  /*31d0*/  UTCATOMSWS.FIND_AND_SET.ALIGN UP0, UR5, UR5 ;  /* 0x00000005000575e3 */ /* 0x000e640008000800 */
[----:B-1----:R-:W-:Y:S01]  /*31e0*/  MOV R4, UR5 ;  /* 0x0000000500047c02 */ /* 0x002fe20008000f00 */
[----:B------:R-:W-:Y:S06]  /*31f0*/  BRA.U UP0, `(.L_x_63) ;  /* 0x0000000100187547 */ /* 0x000fec000b800000 */
.L_x_64:
[----:B------:R-:W-:Y:S05]  /*3200*/  NANOSLEEP 0x64 ;  /* 0x000000640000795d */ /* 0x000fea0003800000 */
[----:B------:R-:W-:-:S05]  /*3210*/  UMOV UR5, 0x10 ;  /* 0x0000001000057882 */ /* 0x000fca0000000000 */
[----:B------:R-:W-:Y:S04]  /*3220*/  DEPBAR.LE SB1, 0x36 ;  /* 0x00009d800000791a */ /* 0x000fe80000000000 */
[----:B------:R-:W1:Y:S02]  /*3230*/  UTCATOMSWS.FIND_AND_SET.ALIGN UP0, UR5, UR5 ;  /* 0x00000005000575e3 */ /* 0x000e640008000800 */
[----:B-1----:R-:W-:Y:S01]  /*3240*/  MOV R4, UR5 ;  /* 0x0000000500047c02 */ /* 0x002fe20008000f00 */
[----:B------:R-:W-:Y:S05]  /*3250*/  BRA.U !UP0, `(.L_x_64) ;  /* 0xfffffffd08e87547 */ /* 0x000fea000b83ffff */
.L_x_63:
[-C--:B------:R-:W-:Y:S02]  /*3260*/  SHF.L.U32 R3, R3, R4.reuse, RZ ;  /* 0x0000000403037219 */ /* 0x080fe400000006ff */
[----:B------:R-:W-:Y:S01]  /*3270*/  SHF.L.U32 R2, R2, R4, RZ ;  /* 0x0000000402027219 */ /* 0x000fe200000006ff */
[----:B------:R-:W-:Y:S02]  /*3280*/  IMAD.SHL.U32 R4, R4, 0x20, RZ ;  /* 0x0000002004047824 */ /* 0x000fe400078e00ff */
[----:B------:R1:W-:Y:S04]  /*3290*/  ATOMS.OR RZ, [UR4+0x14], R3 ;  /* 0x00001403ffff798c */ /* 0x0003e8000b000004 */
[----:B------:R1:W-:Y:S04]  /*32a0*/  ATOMS.OR RZ, [UR4+0x18], R2 ;  /* 0x00001802ffff798c */ /* 0x0003e8000b000004 */
[----:B------:R1:W-:Y:S01]  /*32b0*/  STS [UR37+0x130], R4 ;  /* 0x00013004ff007988 */ /* 0x0003e20008000825 */
[----:B------:R-:W-:Y:S05]  /*32c0*/  BRA `(.L_x_62) ;  /* 0x0000000000107947 */ /* 0x000fea0003800000 */
.L_x_61:
[----:B------:R-:W-:-:S05]  /*32d0*/  MOV R2, 0xffffffff ;  /* 0xffffffff00027802 */ /* 0x000fca0000000f00 */
[----:B------:R1:W-:Y:S02]  /*32e0*/  STS [UR37+0x130], R2 ;  /* 0x00013002ff007988 */ /* 0x0003e40008000825 */
[----:B-1----:R-:W-:Y:S02]  /*32f0*/  MOV R2, 0x3310 ;  /* 0x0000331000027802 */ /* 0x002fe40000000f00 */
[----:B--2--5:R-:W-:Y:S05]  /*3300*/  CALL.REL.NOINC `($__internal_1_$__cuda_sm10x_tcgen05_guardrail_trap_phase_invalid_during_alloc) ;  /* 0x0000006c00907944 */ /* 0x024fea0003c00000 */
.L_x_62:
[----:B------:R-:W-:Y:S05]  /*3310*/  WARPSYNC.ALL ;  /* 0x0000000000007948 */ /* 0x000fea0003800000 */
[----:B------:R-:W3:Y:S01]  /*3320*/  S2UR UR13, SR_CgaCtaId ;  /* 0x00000000000d79c3 */ /* 0x000ee20000008800 */
[----:B------:R-:W-:Y:S01]  /*3330*/  UMOV UR4, 0x400 ;  /* 0x0000040000047882 */ /* 0x000fe20000000000 */
[----:B------:R-:W-:-:S06]  /*3340*/  NOP ;  /* 0x0000000000007918 */ /* 0x000fcc0000000000 */
[----:B------:R-:W-:Y:S06]  /*3350*/  BAR.ARV 0x6, 0xa0 ;  /* 0x0182800000007b1d */ /* 0x000fec0000002000 */
[----:B------:R-:W4:Y:S01]  /*3360*/  LDCU UR14, c[0x0][0x38c] ;  /* 0x00007180ff0e77ac */ /* 0x000f220008000800 */
[----:B------:R-:W-:Y:S01]  /*3370*/  LOP3.LUT R0, R0, 0xffff, RZ, 0xc0, !PT ;  /* 0x0000ffff00007812 */ /* 0x000fe200078ec0ff */
[----:B------:R-:W-:Y:S01]  /*3380*/  IMAD.MOV.U32 R11, RZ, RZ, 0x1 ;  /* 0x00000001ff0b7424 */ /* 0x000fe200078e00ff */
[----:B------:R-:W-:Y:S01]  /*3390*/  CS2R R8, SRZ ;  /* 0x0000000000087805 */ /* 0x000fe2000001ff00 */
[----:B------:R-:W-:Y:S01]  /*33a0*/  IMAD.MOV.U32 R10, RZ, RZ, RZ ;  /* 0x000000ffff0a7224 */ /* 0x000fe200078e00ff */
[----:B------:R-:W-:Y:S01]  /*33b0*/  R2UR UR16, R0 ;  /* 0x00000000001072ca */ /* 0x000fe200000e0000 */
[----:B------:R-:W-:Y:S01]  /*33c0*/  UMOV UR26, URZ ;  /* 0x000000ff001a7c82 */ /* 0x000fe20008000000 */
[----:B------:R-:W-:Y:S01]  /*33d0*/  UMOV UR25, URZ ;  /* 0x000000ff00197c82 */ /* 0x000fe20008000000 */
[----:B---3--:R-:W-:Y:S01]  /*33e0*/  ULEA UR13, UR13, UR4, 0x18 ;  /* 0x000000040d0d7291 */ /* 0x008fe2000f8ec0ff */
[----:B------:R-:W3:Y:S03]  /*33f0*/  LDCU UR4, c[0x0][0x38c] ;  /* 0x00007180ff0477ac */ /* 0x000ee60008000800 */
[----:B------:R-:W-:-:S02]  /*3400*/  UIADD3 UR18, UPT, UPT, UR13, 0x8400, URZ ;  /* 0x000084000d127890 */ /* 0x000fc4000fffe0ff */
[----:B------:R-:W-:-:S03]  /*3410*/  UIADD3 UR19, UPT, UPT, UR13, 0x1c400, URZ ;  /* 0x0001c4000d137890 */ /* 0x000fc6000fffe0ff */
[----:B-1----:R-:W1:Y:S01]  /*3420*/  LDS R2, [UR13+0x130] ;  /* 0x0001300dff027984 */ /* 0x002e620008000800 */
[----:B------:R-:W-:Y:S02]  /*3430*/  UIADD3 UR20, UPT, UPT, UR13, 0x30400, URZ ;  /* 0x000304000d147890 */ /* 0x000fe4000fffe0ff */
[----:B------:R-:W-:Y:S02]  /*3440*/  UIADD3 UR21, UPT, UPT, UR13, 0x32c00, URZ ;  /* 0x00032c000d157890 */ /* 0x000fe4000fffe0ff */
[----:B------:R-:W-:Y:S02]  /*3450*/  USHF.R.U32.HI UR18, URZ, 0x4, UR18 ;  /* 0x00000004ff127899 */ /* 0x000fe40008011612 */
[----:B------:R-:W-:Y:S02]  /*3460*/  USHF.R.U32.HI UR19, URZ, 0x4, UR19 ;  /* 0x00000004ff137899 */ /* 0x000fe40008011613 */
[----:B------:R-:W-:Y:S02]  /*3470*/  USHF.R.U32.HI UR20, URZ, 0x4, UR20 ;  /* 0x00000004ff147899 */ /* 0x000fe40008011614 */
[----:B---3--:R-:W-:-:S02]  /*3480*/  UIADD3 UR4, UPT, UPT, UR4, 0xff, URZ ;  /* 0x000000ff04047890 */ /* 0x008fc4000fffe0ff */
[----:B------:R-:W-:Y:S02]  /*3490*/  USHF.R.U32.HI UR21, URZ, 0x4, UR21 ;  /* 0x00000004ff157899 */ /* 0x000fe40008011615 */
[----:B------:R-:W-:Y:S02]  /*34a0*/  USHF.R.S32.HI UR12, URZ, 0x1f, UR4 ;  /* 0x0000001fff0c7899 */ /* 0x000fe40008011404 */
[----:B------:R-:W-:Y:S02]  /*34b0*/  ULOP3.LUT UR18, UR18, 0x3fff, URZ, 0xc0, !UPT ;  /* 0x00003fff12127892 */ /* 0x000fe4000f8ec0ff */
[----:B------:R-:W-:Y:S02]  /*34c0*/  ULEA.HI UR12, UR12, UR4, URZ, 0x8 ;  /* 0x000000040c0c7291 */ /* 0x000fe4000f8f40ff */
[----:B------:R-:W-:Y:S02]  /*34d0*/  ULOP3.LUT UR19, UR19, 0x3fff, URZ, 0xc0, !UPT ;  /* 0x00003fff13137892 */ /* 0x000fe4000f8ec0ff */
[----:B------:R-:W-:-:S02]  /*34e0*/  USHF.R.S32.HI UR12, URZ, 0x8, UR12 ;  /* 0x00000008ff0c7899 */ /* 0x000fc4000801140c */
[----:B------:R-:W-:Y:S02]  /*34f0*/  ULOP3.LUT UR20, UR20, 0x3fff, URZ, 0xc0, !UPT ;  /* 0x00003fff14147892 */ /* 0x000fe4000f8ec0ff */
[----:B------:R-:W-:Y:S02]  /*3500*/  UISETP.LT.AND UP0, UPT, UR12, 0x1, UPT ;  /* 0x000000010c00788c */ /* 0x000fe4000bf01270 */
[----:B------:R-:W-:Y:S02]  /*3510*/  ULOP3.LUT UR21, UR21, 0x3fff, URZ, 0xc0, !UPT ;  /* 0x00003fff15157892 */ /* 0x000fe4000f8ec0ff */
[----:B------:R-:W-:Y:S02]  /*3520*/  USEL UR17, UR12, 0x1, !UP0 ;  /* 0x000000010c117887 */ /* 0x000fe4000c000000 */
[----:B------:R-:W-:Y:S02]  /*3530*/  ULOP3.LUT UR18, UR18, 0x10000, URZ, 0xfc, !UPT ;  /* 0x0001000012127892 */ /* 0x000fe4000f8efcff */
[----:B------:R-:W-:-:S02]  /*3540*/  ULOP3.LUT UR19, UR19, 0x10000, URZ, 0xfc, !UPT ;  /* 0x0001000013137892 */ /* 0x000fc4000f8efcff */
[----:B------:R-:W-:Y:S02]  /*3550*/  ULOP3.LUT UR20, UR20, 0x10000, URZ, 0xfc, !UPT ;  /* 0x0001000014147892 */ /* 0x000fe4000f8efcff */
[----:B------:R-:W-:Y:S01]  /*3560*/  ULOP3.LUT UR21, UR21, 0x10000, URZ, 0xfc, !UPT ;  /* 0x0001000015157892 */ /* 0x000fe2000f8efcff */
[----:B-1----:R-:W-:Y:S01]  /*3570*/  R2UR UR27, R2 ;  /* 0x00000000021b72ca */ /* 0x002fe200000e0000 */
[----:B------:R-:W-:Y:S02]  /*3580*/  UIADD3 UR17, UPT, UPT, -UR17, URZ, URZ ;  /* 0x000000ff11117290 */ /* 0x000fe4000fffe1ff */
[----:B----4-:R-:W-:-:S10]  /*3590*/  UISETP.GE.AND UP3, UPT, UR14, 0x1, UPT ;  /* 0x000000010e00788c */ /* 0x010fd4000bf66270 */
[----:B------:R-:W-:Y:S02]  /*35a0*/  UIADD3 UR11, UPT, UPT, UR27, 0x110, URZ ;  /* 0x000001101b0b7890 */ /* 0x000fe4000fffe0ff */
[----:B------:R-:W-:Y:S02]  /*35b0*/  UIADD3 UR9, UPT, UPT, UR27, 0x114, URZ ;  /* 0x000001141b097890 */ /* 0x000fe4000fffe0ff */
[----:B------:R-:W-:Y:S02]  /*35c0*/  UIADD3 UR7, UPT, UPT, UR27, 0x118, URZ ;  /* 0x000001181b077890 */ /* 0x000fe4000fffe0ff */
[----:B------:R-:W-:Y:S02]  /*35d0*/  UIADD3 UR5, UPT, UPT, UR27, 0x11c, URZ ;  /* 0x0000011c1b057890 */ /* 0x000fe4000fffe0ff */
[----:B------:R-:W-:Y:S02]  /*35e0*/  UIADD3 UR10, UPT, UPT, UR27, 0x100, URZ ;  /* 0x000001001b0a7890 */ /* 0x000fe4000fffe0ff */
[----:B------:R-:W-:-:S02]  /*35f0*/  UIADD3 UR8, UPT, UPT, UR27, 0x104, URZ ;  /* 0x000001041b087890 */ /* 0x000fc4000fffe0ff */
[----:B------:R-:W-:Y:S02]  /*3600*/  UIADD3 UR6, UPT, UPT, UR27, 0x108, URZ ;  /* 0x000001081b067890 */ /* 0x000fe4000fffe0ff */
[----:B------:R-:W-:Y:S02]  /*3610*/  UIADD3 UR4, UPT, UPT, UR27, 0x10c, URZ ;  /* 0x0000010c1b047890 */ /* 0x000fe4000fffe0ff */
[----:B------:R-:W-:Y:S02]  /*3620*/  USHF.R.U32.HI UR46, URZ, 0x1a, UR11 ;  /* 0x0000001aff2e7899 */ /* 0x000fe4000801160b */
[----:B------:R-:W-:Y:S02]  /*3630*/  USHF.R.U32.HI UR40, URZ, 0x1a, UR9 ;  /* 0x0000001aff287899 */ /* 0x000fe40008011609 */
[----:B------:R-:W-:Y:S02]  /*3640*/  USHF.R.U32.HI UR34, URZ, 0x1a, UR7 ;  /* 0x0000001aff227899 */ /* 0x000fe40008011607 */
[----:B------:R-:W-:-:S02]  /*3650*/  USHF.R.U32.HI UR28, URZ, 0x1a, UR5 ;  /* 0x0000001aff1c7899 */ /* 0x000fc40008011605 */
[----:B------:R-:W-:Y:S02]  /*3660*/  USHF.R.U32.HI UR47, URZ, 0x11, UR10 ;  /* 0x00000011ff2f7899 */ /* 0x000fe4000801160a */
[----:B------:R-:W-:Y:S02]  /*3670*/  USHF.R.U32.HI UR41, URZ, 0x11, UR8 ;  /* 0x00000011ff297899 */ /* 0x000fe40008011608 */
[----:B------:R-:W-:Y:S02]  /*3680*/  USHF.R.U32.HI UR35, URZ, 0x11, UR6 ;  /* 0x00000011ff237899 */ /* 0x000fe40008011606 */
[----:B------:R-:W-:Y:S02]  /*3690*/  USHF.R.U32.HI UR29, URZ, 0x11, UR4 ;  /* 0x00000011ff1d7899 */ /* 0x000fe40008011604 */
[----:B------:R-:W-:Y:S02]  /*36a0*/  ULOP3.LUT UR46, UR46, 0x30, URZ, 0xc0, !UPT ;  /* 0x000000302e2e7892 */ /* 0x000fe4000f8ec0ff */
[----:B------:R-:W-:-:S02]  /*36b0*/  ULOP3.LUT UR40, UR40, 0x30, URZ, 0xc0, !UPT ;  /* 0x0000003028287892 */ /* 0x000fc4000f8ec0ff */
[----:B------:R-:W-:Y:S02]  /*36c0*/  ULOP3.LUT UR34, UR34, 0x30, URZ, 0xc0, !UPT ;  /* 0x0000003022227892 */ /* 0x000fe4000f8ec0ff */
[----:B------:R-:W-:Y:S02]  /*36d0*/  ULOP3.LUT UR28, UR28, 0x30, URZ, 0xc0, !UPT ;  /* 0x000000301c1c7892 */ /* 0x000fe4000f8ec0ff */
[----:B------:R-:W-:Y:S02]  /*36e0*/  ULOP3.LUT UR47, UR47, 0x6000, URZ, 0xc0, !UPT ;  /* 0x000060002f2f7892 */ /* 0x000fe4000f8ec0ff */
[----:B------:R-:W-:Y:S02]  /*36f0*/  ULOP3.LUT UR41, UR41, 0x6000, URZ, 0xc0, !UPT ;  /* 0x0000600029297892 */ /* 0x000fe4000f8ec0ff */
        /* <DEDUP_REMOVED lines=10> */
[----:B------:R-:W-:Y:S02]  /*37a0*/  UPRMT UR47, UR46, 0x5410, UR47 ;  /* 0x000054102e2f7896 */ /* 0x000fe4000800002f */
[----:B------:R-:W-:Y:S02]  /*37b0*/  UPRMT UR41, UR40, 0x5410, UR41 ;  /* 0x0000541028297896 */ /* 0x000fe40008000029 */
[----:B------:R-:W-:Y:S02]  /*37c0*/  UPRMT UR35, UR34, 0x5410, UR35 ;  /* 0x0000541022237896 */ /* 0x000fe40008000023 */
[----:B------:R-:W-:Y:S01]  /*37d0*/  UPRMT UR29, UR28, 0x5410, UR29 ;  /* 0x000054101c1d7896 */ /* 0x000fe2000800001d */
[----:B------:R-:W-:Y:S01]  /*37e0*/  UMOV UR46, URZ ;  /* 0x000000ff002e7c82 */ /* 0x000fe20008000000 */
[----:B------:R-:W-:Y:S01]  /*37f0*/  UMOV UR40, URZ ;  /* 0x000000ff00287c82 */ /* 0x000fe20008000000 */
[----:B------:R-:W-:Y:S01]  /*3800*/  UMOV UR34, URZ ;  /* 0x000000ff00227c82 */ /* 0x000fe20008000000 */
[----:B------:R-:W-:-:S08]  /*3810*/  UMOV UR28, URZ ;  /* 0x000000ff001c7c82 */ /* 0x000fd00008000000 */
.L_x_71:
[----:B------:R-:W-:Y:S02]  /*3820*/  LEA R0, R10, UR13, 0x3 ;  /* 0x0000000d0a007c11 */ /* 0x000fe4000f8e18ff */
[----:B------:R-:W-:Y:S02]  /*3830*/  SHF.L.U32 R2, R9, 0x1f, RZ ;  /* 0x0000001f09027819 */ /* 0x000fe400000006ff */
[----:B------:R-:W-:Y:S01]  /*3840*/  PLOP3.LUT P0, PT, PT, PT, UP3, 0x80, 0x8 ;  /* 0x000000000008781c */ /* 0x000fe20003f0f038 */
[----:B------:R-:W-:Y:S01]  /*3850*/  VIADD R3, R0, 0xb0 ;  /* 0x000000b000037836 */ /* 0x000fe20000000000 */
[----:B-1----:R-:W1:Y:S02]  /*3860*/  SYNCS.PHASECHK.TRANS64.TRYWAIT P1, [R0+URZ+0xa0], R2 ;  /* 0x0000a002000075a7 */ /* 0x002e6400080211ff */
[----:B-1--4-:R-:W-:Y:S09]  /*3870*/  @!P1 BRA `(.L_x_65) ;  /* 0x0000006000649947 */ /* 0x012ff20003800000 */
.L_x_158:
[----:B------:R-:W-:Y:S01]  /*3880*/  LEA R4, R10, UR13, 0x4 ;  /* 0x0000000d0a047c11 */ /* 0x000fe2000f8e20ff */
[----:B------:R-:W-:Y:S01]  /*3890*/  @UP3 ULEA UR15, UR25, UR13, 0x3 ;  /* 0x0000000d190f3291 */ /* 0x000fe2000f8e18ff */
[----:B------:R-:W-:Y:S01]  /*38a0*/  PLOP3.LUT P2, PT, PT, PT, PT, 0x80, 0x8 ;  /* 0x000000000008781c */ /* 0x000fe20003f4f070 */
[----:B------:R-:W-:Y:S01]  /*38b0*/  ULEA UR14, UR26, UR13, 0x3 ;  /* 0x0000000d1a0e7291 */ /* 0x000fe2000f8e18ff */
[----:B------:R-:W-:Y:S02]  /*38c0*/  PRMT R3, RZ, 0x654, R3 ;  /* 0x00000654ff037816 */ /* 0x000fe40000000003 */
[----:B------:R-:W3:Y:S01]  /*38d0*/  LDS.128 R4, [R4+0x110] ;  /* 0x0001100004047984 */ /* 0x000ee20000000c00 */
[----:B-1----:R-:W-:Y:S02]  /*38e0*/  @P0 SHF.L.U32 R2, R8, 0x1f, RZ ;  /* 0x0000001f08020819 */ /* 0x002fe400000006ff */
[----:B------:R-:W-:Y:S01]  /*38f0*/  SHF.L.U32 R0, R11, 0x1f, RZ ;  /* 0x0000001f0b007819 */ /* 0x000fe200000006ff */
[----:B------:R-:W-:Y:S01]  /*3900*/  @!PT LDS RZ, [RZ] ;  /* 0x00000000fffff984 */ /* 0x000fe20000000800 */
[----:B------:R-:W-:Y:S01]  /*3910*/  @!PT LDS RZ, [RZ] ;  /* 0x00000000fffff984 */ /* 0x000fe20000000800 */
[----:B------:R-:W-:Y:S01]  /*3920*/  @!PT LDS RZ, [RZ] ;  /* 0x00000000fffff984 */ /* 0x000fe20000000800 */
[----:B------:R-:W-:Y:S01]  /*3930*/  @!PT LDS RZ, [RZ] ;  /* 0x00000000fffff984 */ /* 0x000fe20000000800 */
[----:B------:R1:W-:Y:S06]  /*3940*/  MEMBAR.ALL.CTA ;  /* 0x0000000000007992 */ /* 0x0003ec0000008000 */
[----:B-1----:R-:W1:Y:S02]  /*3950*/  FENCE.VIEW.ASYNC.S ;  /* 0x00000000000073c6 */ /* 0x002e640000000000 */
[----:B-1----:R1:W-:Y:S01]  /*3960*/  SYNCS.ARRIVE.TRANS64.RED.A1T0 RZ, [R3+URZ], RZ ;  /* 0x000000ff03ff79a7 */ /* 0x0023e200081004ff */
[----:B------:R1:W4:Y:S01]  /*3970*/  @P0 SYNCS.PHASECHK.TRANS64.TRYWAIT P2, [UR15], R2 ;  /* 0x00000002ff0005a7 */ /* 0x000322000804110f */
[----:B------:R-:W-:Y:S01]  /*3980*/  ULEA UR15, UR26, UR27, 0x7 ;  /* 0x0000001b1a0f7291 */ /* 0x000fe2000f8e38ff */
[----:B---3--:R-:W-:Y:S01]  /*3990*/  LOP3.LUT P1, RZ, R6, 0x1, RZ, 0xc0, !PT ;  /* 0x0000000106ff7812 */ /* 0x008fe2000782c0ff */
[----:B------:R-:W3:Y:S02]  /*39a0*/  SYNCS.PHASECHK.TRANS64.TRYWAIT P0, [UR14+0xd0], R0 ;  /* 0x0000d000ff0075a7 */ /* 0x000ee4000800110e */
[----:B-1-34-:R-:W-:Y:S10]  /*39b0*/  @!P0 BRA `(.L_x_66) ;  /* 0x0000006000288947 */ /* 0x01aff40003800000 */
.L_x_160:
[----:B------:R-:W-:Y:S01]  /*39c0*/  IADD3 R10, PT, PT, R10, 0x1, RZ ;  /* 0x000000010a0a7810 */ /* 0x000fe20007ffe0ff */
[----:B------:R-:W-:Y:S06]  /*39d0*/  BRA.U !UP3, `(.L_x_67) ;  /* 0x000000050b247547 */ /* 0x000fec000b800000 */
[----:B------:R-:W-:Y:S01]  /*39e0*/  UMOV UR61, URZ ;  /* 0x000000ff003d7c82 */ /* 0x000fe20008000000 */
[----:B------:R-:W-:Y:S01]  /*39f0*/  UMOV UR24, UR17 ;  /* 0x0000001100187c82 */ /* 0x000fe20008000000 */
[----:B------:R-:W-:Y:S01]  /*3a00*/  UMOV UR23, UR12 ;  /* 0x0000000c00177c82 */ /* 0x000fe20008000000 */
[----:B------:R-:W-:-:S05]  /*3a10*/  UMOV UR53, UR25 ;  /* 0x0000001900357c82 */ /* 0x000fca0008000000 */
.L_x_70:
[----:B------:R-:W-:Y:S02]  /*3a20*/  UIADD3 UR24, UPT, UPT, UR24, 0x1, URZ ;  /* 0x0000000118187890 */ /* 0x000fe4000fffe0ff */
[----:B---3--:R-:W-:Y:S02]  /*3a30*/  ULEA UR22, UR53, UR13, 0x3 ;  /* 0x0000000d35167291 */ /* 0x008fe4000f8e18ff */
[----:B------:R-:W-:Y:S01]  /*3a40*/  UISETP.NE.AND UP0, UPT, UR24, URZ, UPT ;  /* 0x000000ff1800728c */ /* 0x000fe2000bf05270 */
[----:B----4-:R-:W-:Y:S10]  /*3a50*/  @P2 BRA `(.L_x_68) ;  /* 0x00000000000c2947 */ /* 0x010ff40003800000 */
[----:B-1----:R-:W-:Y:S04]  /*3a60*/  SHF.L.U32 R2, R8, 0x1f, RZ ;  /* 0x0000001f08027819 */ /* 0x002fe800000006ff */
[----:B------:R-:W1:Y:S02]  /*3a70*/  SYNCS.PHASECHK.TRANS64.TRYWAIT P0, [UR22], R2 ;  /* 0x00000002ff0075a7 */ /* 0x000e640008001116 */
[----:B-1----:R-:W-:Y:S05]  /*3a80*/  @!P0 BRA `(.L_x_69) ;  /* 0x00000060000c8947 */ /* 0x002fea0003800000 */
.L_x_68:
[----:B------:R-:W-:Y:S01]  /*3a90*/  UISETP.NE.AND UP1, UPT, UR23, 0x1, UPT ;  /* 0x000000011700788c */ /* 0x000fe2000bf25270 */
[----:B------:R-:W-:Y:S01]  /*3aa0*/  PLOP3.LUT P2, PT, PT, PT, PT, 0x80, 0x8 ;  /* 0x000000000008781c */ /* 0x000fe20003f4f070 */
[----:B------:R-:W-:Y:S02]  /*3ab0*/  UIADD3 UR25, UPT, UPT, UR53, 0x1, URZ ;  /* 0x0000000135197890 */ /* 0x000fe4000fffe0ff */
[----:B------:R-:W-:Y:S02]  /*3ac0*/  ULEA UR60, UR53, UR20, 0x7 ;  /* 0x00000014353c7291 */ /* 0x000fe4000f8e38ff */
[----:B------:R-:W-:Y:S01]  /*3ad0*/  UISETP.NE.AND UP2, UPT, UR25, 0x5, UPT ;  /* 0x000000051900788c */ /* 0x000fe2000bf45270 */
[----:B------:R-:W-:Y:S01]  /*3ae0*/  PLOP3.LUT P0, PT, PT, PT, UP1, 0x80, 0x8 ;  /* 0x000000000008781c */ /* 0x000fe20003f0f018 */
[----:B------:R-:W-:Y:S02]  /*3af0*/  ULEA UR52, UR53, UR21, 0x7 ;  /* 0x0000001535347291 */ /* 0x000fe4000f8e38ff */
[----:B------:R-:W-:Y:S02]  /*3b00*/  USEL UR31, URZ, 0x1, UP2 ;  /* 0x00000001ff1f7887 */ /* 0x000fe40009000000 */
[----:B------:R-:W-:Y:S02]  /*3b10*/  USEL UR25, UR25, URZ, UP2 ;  /* 0x000000ff19197287 */ /* 0x000fe40009000000 */
[----:B------:R-:W-:Y:S02]  /*3b20*/  UIADD3 UR62, UPT, UPT, UR60, 0x20, URZ ;  /* 0x000000203c3e7890 */ /* 0x000fe4000fffe0ff */
[----:B------:R-:W-:Y:S01]  /*3b30*/  @UP1 ULEA UR30, UR25, UR13, 0x3 ;  /* 0x0000000d191e1291 */ /* 0x000fe2000f8e18ff */
[----:B------:R-:W-:Y:S01]  /*3b40*/  LOP3.LUT R8, R8, UR31, RZ, 0x3c, !PT ;  /* 0x0000001f08087c12 */ /* 0x000fe2000f8e3cff */
[----:B------:R-:W-:Y:S02]  /*3b50*/  UIADD3 UR64, UPT, UPT, UR60, 0x40, URZ ;  /* 0x000000403c407890 */ /* 0x000fe4000fffe0ff */
[----:B------:R-:W-:Y:S01]  /*3b60*/  UIADD3 UR66, UPT, UPT, UR60, 0x60, URZ ;  /* 0x000000603c427890 */ /* 0x000fe2000fffe0ff */
[----:B-1----:R-:W-:Y:S01]  /*3b70*/  @P0 SHF.L.U32 R0, R8, 0x1f, RZ ;  /* 0x0000001f08000819 */ /* 0x002fe200000006ff */
[----:B------:R-:W-:Y:S02]  /*3b80*/  UISETP.NE.U32.AND UP1, UPT, UR61, URZ, UPT ;  /* 0x000000ff3d00728c */ /* 0x000fe4000bf25070 */
[----:B------:R-:W-:Y:S01]  /*3b90*/  ULEA UR50, UR53, UR19, 0xa ;  /* 0x0000001335327291 */ /* 0x000fe2000f8e50ff */
[----:B------:R3:W4:Y:S01]  /*3ba0*/  @P0 SYNCS.PHASECHK.TRANS64.TRYWAIT P2, [UR30], R0 ;  /* 0x00000000ff0005a7 */ /* 0x000722000804111e */
[----:B------:R-:W-:Y:S02]  /*3bb0*/  ULEA UR48, UR53, UR18, 0xa ;  /* 0x0000001235307291 */ /* 0x000fe4000f8e50ff */
[----:B------:R-:W-:Y:S02]  /*3bc0*/  UIADD3 UR54, UPT, UPT, UR52, 0x20, URZ ;  /* 0x0000002034367890 */ /* 0x000fe4000fffe0ff */
        /* <DEDUP_REMOVED lines=9> */
[----:B------:R-:W-:Y:S01]  /*3c60*/  UIADD3 UR23, UPT, UPT, UR23, -0x1, URZ ;  /* 0xffffffff17177890 */ /* 0x000fe2000fffe0ff */
[----:B------:R-:W-:Y:S01]  /*3c70*/  UMOV UR61, 0x4008 ;  /* 0x00004008003d7882 */ /* 0x000fe20000000000 */
[----:B------:R-:W-:Y:S01]  /*3c80*/  UMOV UR63, 0x4008 ;  /* 0x00004008003f7882 */ /* 0x000fe20000000000 */
[----:B------:R1:W-:Y:S01]  /*3c90*/  UTCCP.T.S.4x32dp128bit tmem[UR27+0x100], gdesc[UR60] ;  /* 0x0001003c1b0079e7 */ /* 0x0003e20009100000 */
[----:B------:R-:W-:Y:S01]  /*3ca0*/  UTCCP.T.S.4x32dp128bit tmem[UR27+0x104], gdesc[UR62] ;  /* 0x0001043e1b0079e7 */ /* 0x000fe20009100000 */
[----:B------:R-:W-:Y:S01]  /*3cb0*/  UMOV UR65, 0x4008 ;  /* 0x0000400800417882 */ /* 0x000fe20000000000 */
[----:B------:R-:W-:Y:S01]  /*3cc0*/  UMOV UR67, 0x4008 ;  /* 0x0000400800437882 */ /* 0x000fe20000000000 */
[----:B------:R-:W-:Y:S01]  /*3cd0*/  UTCCP.T.S.4x32dp128bit tmem[UR27+0x108], gdesc[UR64] ;  /* 0x000108401b0079e7 */ /* 0x000fe20009100000 */
[----:B------:R-:W-:Y:S01]  /*3ce0*/  UTCCP.T.S.4x32dp128bit tmem[UR27+0x10c], gdesc[UR66] ;  /* 0x00010c421b0079e7 */ /* 0x000fe20009100000 */
[----:B------:R-:W-:Y:S01]  /*3cf0*/  UMOV UR53, 0x4008 ;  /* 0x0000400800357882 */ /* 0x000fe20000000000 */
[----:B------:R-:W-:Y:S01]  /*3d00*/  UMOV UR55, 0x4008 ;  /* 0x0000400800377882 */ /* 0x000fe20000000000 */
[----:B------:R2:W-:Y:S01]  /*3d10*/  UTCCP.T.S.4x32dp128bit tmem[UR27+0x110], gdesc[UR52] ;  /* 0x000110341b0079e7 */ /* 0x0005e20009100000 */
[----:B------:R3:W-:Y:S01]  /*3d20*/  UTCCP.T.S.4x32dp128bit tmem[UR27+0x114], gdesc[UR54] ;  /* 0x000114361b0079e7 */ /* 0x0007e20009100000 */
[----:B------:R-:W-:Y:S01]  /*3d30*/  UMOV UR57, 0x4008 ;  /* 0x0000400800397882 */ /* 0x000fe20000000000 */
[----:B------:R-:W-:Y:S01]  /*3d40*/  UMOV UR59, 0x4008 ;  /* 0x00004008003b7882 */ /* 0x000fe20000000000 */
[----:B------:R3:W-:Y:S01]  /*3d50*/  UTCCP.T.S.4x32dp128bit tmem[UR27+0x118], gdesc[UR56] ;  /* 0x000118381b0079e7 */ /* 0x0007e20009100000 */
[----:B------:R3:W-:Y:S01]  /*3d60*/  UTCCP.T.S.4x32dp128bit tmem[UR27+0x11c], gdesc[UR58] ;  /* 0x00011c3a1b0079e7 */ /* 0x0007e20009100000 */
[----:B------:R-:W-:Y:S01]  /*3d70*/  UMOV UR51, 0x40004040 ;  /* 0x4000404000337882 */ /* 0x000fe20000000000 */
[----:B------:R-:W-:Y:S01]  /*3d80*/  UMOV UR49, 0x40004040 ;  /* 0x4000404000317882 */ /* 0x000fe20000000000 */
[----:B------:R-:W-:Y:S01]  /*3d90*/  UMOV UR45, 0x40004040 ;  /* 0x40004040002d7882 */ /* 0x000fe20000000000 */
[----:B------:R3:W-:Y:S01]  /*3da0*/  UTCOMMA.4X gdesc[UR48], gdesc[UR50], tmem[UR15], tmem[UR46], idesc[UR47], tmem[UR10], UP1 ;  /* 0x800a2e32300075ea */ /* 0x0007e2000880000f */
[----:B------:R-:W-:Y:S01]  /*3db0*/  UMOV UR43, 0x40004040 ;  /* 0x40004040002b7882 */ /* 0x000fe20000000000 */
[----:B------:R-:W-:Y:S01]  /*3dc0*/  UMOV UR39, 0x40004040 ;  /* 0x4000404000277882 */ /* 0x000fe20000000000 */
[----:B------:R3:W-:Y:S01]  /*3dd0*/  UTCOMMA.4X gdesc[UR42], gdesc[UR44], tmem[UR15], tmem[UR40], idesc[UR41], tmem[UR8], UPT ;  /* 0x8008282c2a0075ea */ /* 0x0007e2000b80000f */
[----:B------:R-:W-:Y:S01]  /*3de0*/  UMOV UR37, 0x40004040 ;  /* 0x4000404000257882 */ /* 0x000fe20000000000 */
[----:B------:R-:W-:Y:S01]  /*3df0*/  UMOV UR33, 0x40004040 ;  /* 0x4000404000217882 */ /* 0x000fe20000000000 */
[----:B------:R3:W-:Y:S01]  /*3e00*/  UTCOMMA.4X gdesc[UR36], gdesc[UR38], tmem[UR15], tmem[UR34], idesc[UR35], tmem[UR6], UPT ;  /* 0x80062226240075ea */ /* 0x0007e2000b80000f */
[----:B------:R-:W-:Y:S01]  /*3e10*/  UMOV UR31, 0x40004040 ;  /* 0x40004040001f7882 */ /* 0x000fe20000000000 */
[----:B-1----:R-:W-:Y:S01]  /*3e20*/  UMOV UR61, 0x1 ;  /* 0x00000001003d7882 */ /* 0x002fe20000000000 */
[----:B------:R3:W-:Y:S01]  /*3e30*/  UTCOMMA.4X gdesc[UR30], gdesc[UR32], tmem[UR15], tmem[UR28], idesc[UR29], tmem[UR4], UPT ;  /* 0x80041c201e0075ea */ /* 0x0007e2000b80000f */
[----:B------:R3:W-:Y:S01]  /*3e40*/  UTCBAR.MULTICAST [UR22], URZ, UR16 ;  /* 0x000000ff160073e9 */ /* 0x0007e20008000810 */
[----:B--2---:R-:W-:Y:S01]  /*3e50*/  UMOV UR53, UR25 ;  /* 0x0000001900357c82 */ /* 0x004fe20008000000 */
[----:B------:R-:W-:Y:S05]  /*3e60*/  BRA.U UP0, `(.L_x_70) ;  /* 0xfffffff900ec7547 */ /* 0x000fea000b83ffff */
.L_x_67:
[----:B------:R-:W-:Y:S01]  /*3e70*/  UIADD3 UR26, UPT, UPT, UR26, 0x1, URZ ;  /* 0x000000011a1a7890 */ /* 0x000fe2000fffe0ff */
[C---:B------:R-:W-:Y:S01]  /*3e80*/  ISETP.NE.AND P0, PT, R10.reuse, 0x2, PT ;  /* 0x000000020a00780c */ /* 0x040fe20003f05270 */
[----:B---3--:R-:W-:Y:S02]  /*3e90*/  UIADD3 UR15, UPT, UPT, UR14, 0xc0, URZ ;  /* 0x000000c00e0f7890 */ /* 0x008fe4000fffe0ff */
[----:B------:R-:W-:Y:S01]  /*3ea0*/  UISETP.NE.AND UP0, UPT, UR26, 0x2, UPT ;  /* 0x000000021a00788c */ /* 0x000fe2000bf05270 */
[----:B-1----:R-:W-:Y:S02]  /*3eb0*/  SEL R0, RZ, 0x1, P0 ;  /* 0x00000001ff007807 */ /* 0x002fe40000000000 */
[----:B------:R-:W-:Y:S01]  /*3ec0*/  SEL R10, R10, RZ, P0 ;  /* 0x000000ff0a0a7207 */ /* 0x000fe20000000000 */
[----:B------:R-:W-:Y:S01]  /*3ed0*/  USEL UR14, URZ, 0x1, UP0 ;  /* 0x00000001ff0e7887 */ /* 0x000fe20008000000 */
[----:B------:R-:W-:Y:S01]  /*3ee0*/  LOP3.LUT R9, R9, R0, RZ, 0x3c, !PT ;  /* 0x0000000009097212 */ /* 0x000fe200078e3cff */
[----:B------:R-:W-:Y:S01]  /*3ef0*/  USEL UR26, UR26, URZ, UP0 ;  /* 0x000000ff1a1a7287 */ /* 0x000fe20008000000 */
[----:B------:R1:W-:Y:S03]  /*3f00*/  UTCBAR [UR15], URZ ;  /* 0x000000ff0f0073e9 */ /* 0x0003e600080000ff */
[----:B------:R-:W-:Y:S01]  /*3f10*/  LOP3.LUT R11, R11, UR14, RZ, 0x3c, !PT ;  /* 0x0000000e0b0b7c12 */ /* 0x000fe2000f8e3cff */
[----:B------:R-:W-:Y:S07]  /*3f20*/  @P1 BRA `(.L_x_71) ;  /* 0xfffffff8003c1947 */ /* 0x000fee000383ffff */
[----:B------:R-:W3:Y:S01]  /*3f30*/  S2UR UR4, SR_CgaCtaId ;  /* 0x00000000000479c3 */ /* 0x000ee20000008800 */
[----:B------:R-:W-:Y:S01]  /*3f40*/  ELECT P0, URZ, PT ;  /* 0x0000000000ff782f */ /* 0x000fe20003800000 */
[----:B------:R-:W-:Y:S01]  /*3f50*/  IMAD.MOV.U32 R0, RZ, RZ, 0x1 ;  /* 0x00000001ff007424 */ /* 0x000fe200078e00ff */
[----:B------:R-:W-:Y:S01]  /*3f60*/  UIADD3 UR13, UPT, UPT, UR13, 0xd0, URZ ;  /* 0x000000d00d0d7890 */ /* 0x000fe2000fffe0ff */
[----:B------:R-:W-:Y:S01]  /*3f70*/  SHF.L.U32 R2, R11, 0x1f, RZ ;  /* 0x0000001f0b027819 */ /* 0x000fe200000006ff */
[----:B------:R-:W-:-:S03]  /*3f80*/  UMOV UR5, 0x40 ;  /* 0x0000004000057882 */ /* 0x000fc60000000000 */
[----:B------:R-:W-:Y:S01]  /*3f90*/  UVIRTCOUNT.DEALLOC.SMPOOL 0x80 ;  /* 0x000000800000784c */ /* 0x000fe20000000000 */
[----:B---3--:R-:W-:Y:S02]  /*3fa0*/  ULEA UR4, UR4, UR5, 0x18 ;  /* 0x0000000504047291 */ /* 0x008fe4000f8ec0ff */
[----:B------:R-:W-:-:S07]  /*3fb0*/  ULEA UR5, UR26, UR13, 0x3 ;  /* 0x0000000d1a057291 */ /* 0x000fce000f8e18ff */
[----:B------:R3:W-:Y:S02]  /*3fc0*/  @P0 STS.U8 [UR4+0x1c], R0 ;  /* 0x00001c00ff000988 */ /* 0x0007e40008000004 */
[----:B------:R-:W2:Y:S02]  /*3fd0*/  SYNCS.PHASECHK.TRANS64.TRYWAIT P0, [UR5], R2 ;  /* 0x00000002ff0075a7 */ /* 0x000ea40008001105 */
[----:B--23--:R-:W-:Y:S05]  /*3fe0*/  @!P0 BRA `(.L_x_72) ;  /* 0x0000005800cc8947 */ /* 0x00cfea0003800000 */
.L_x_163:
[----:B------:R-:W-:-:S04]  /*3ff0*/  UIADD3 UR6, UPT, UPT, UR26, 0x1, URZ ;  /* 0x000000011a067890 */ /* 0x000fc8000fffe0ff */
[----:B------:R-:W-:-:S04]  /*4000*/  UISETP.NE.AND UP0, UPT, UR6, 0x2, UPT ;  /* 0x000000020600788c */ /* 0x000fc8000bf05270 */
[----:B------:R-:W-:Y:S02]  /*4010*/  USEL UR5, URZ, 0x1, UP0 ;  /* 0x00000001ff057887 */ /* 0x000fe40008000000 */
[----:B------:R-:W-:-:S04]  /*4020*/  USEL UR6, UR6, URZ, UP0 ;  /* 0x000000ff06067287 */ /* 0x000fc80008000000 */
[----:B------:R-:W-:Y:S01]  /*4030*/  ULEA UR6, UR6, UR13, 0x3 ;  /* 0x0000000d06067291 */ /* 0x000fe2000f8e18ff */
[----:B--2---:R-:W-:-:S04]  /*4040*/  LOP3.LUT R2, R11, UR5, RZ, 0x3c, !PT ;  /* 0x000000050b027c12 */ /* 0x004fc8000f8e3cff */
[----:B------:R-:W-:-:S04]  /*4050*/  SHF.L.U32 R2, R2, 0x1f, RZ ;  /* 0x0000001f02027819 */ /* 0x000fc800000006ff */
[----:B------:R-:W2:Y:S02]  /*4060*/  SYNCS.PHASECHK.TRANS64.TRYWAIT P0, [UR6], R2 ;  /* 0x00000002ff0075a7 */ /* 0x000ea40008001106 */
[----:B--2---:R-:W-:Y:S05]  /*4070*/  @!P0 BRA `(.L_x_73) ;  /* 0x0000005800c08947 */ /* 0x004fea0003800000 */
.L_x_165:
[----:B------:R-:W-:Y:S01]  /*4080*/  NOP ;  /* 0x0000000000007918 */ /* 0x000fe20000000000 */
[----:B--2---:R-:W2:Y:S01]  /*4090*/  LDS R0, [UR4+0x14] ;  /* 0x00001404ff007984 */ /* 0x004ea20008000800 */
[----:B------:R-:W-:Y:S01]  /*40a0*/  ULOP3.LUT UR6, UR27, 0xffff, URZ, 0xc0, !UPT ;  /* 0x0000ffff1b067892 */ /* 0x000fe2000f8ec0ff */
[----:B------:R-:W-:Y:S01]  /*40b0*/  UMOV UR8, 0xffff ;  /* 0x0000ffff00087882 */ /* 0x000fe20000000000 */
[----:B------:R-:W-:Y:S02]  /*40c0*/  UMOV UR5, 0x1 ;  /* 0x0000000100057882 */ /* 0x000fe40000000000 */
[----:B------:R-:W-:-:S04]  /*40d0*/  USHF.R.U32.HI UR6, URZ, 0x5, UR6 ;  /* 0x00000005ff067899 */ /* 0x000fc80008011606 */
[----:B------:R-:W-:Y:S02]  /*40e0*/  USHF.L.U32 UR8, UR8, UR6, URZ ;  /* 0x0000000608087299 */ /* 0x000fe400080006ff */
[----:B------:R-:W-:-:S04]  /*40f0*/  USHF.L.U32 UR5, UR5, UR6, URZ ;  /* 0x0000000605057299 */ /* 0x000fc800080006ff */
[----:B--2---:R-:W-:-:S04]  /*4100*/  LOP3.LUT R0, R0, UR8, RZ, 0xc0, !PT ;  /* 0x0000000800007c12 */ /* 0x004fc8000f8ec0ff */
[----:B------:R-:W-:-:S13]  /*4110*/  ISETP.NE.AND P0, PT, R0, UR8, PT ;  /* 0x0000000800007c0c */ /* 0x000fda000bf05270 */
[----:B------:R-:W-:Y:S05]  /*4120*/  @P0 BRA `(.L_x_74) ;  /* 0x0000000000580947 */ /* 0x000fea0003800000 */
[----:B------:R-:W2:Y:S02]  /*4130*/  LDS R0, [UR4+0x18] ;  /* 0x00001804ff007984 */ /* 0x000ea40008000800 */
[----:B--2---:R-:W-:-:S04]  /*4140*/  LOP3.LUT R0, R0, UR5, RZ, 0xc0, !PT ;  /* 0x0000000500007c12 */ /* 0x004fc8000f8ec0ff */
[----:B------:R-:W-:-:S13]  /*4150*/  ISETP.NE.AND P0, PT, R0, UR5, PT ;  /* 0x0000000500007c0c */ /* 0x000fda000bf05270 */
[----:B------:R-:W-:Y:S05]  /*4160*/  @P0 BRA `(.L_x_75) ;  /* 0x00000000003c0947 */ /* 0x000fea0003800000 */
[----:B------:R-:W2:Y:S01]  /*4170*/  S2R R2, SR_LANEID ;  /* 0x0000000000027919 */ /* 0x000ea20000000000 */
[----:B------:R-:W-:Y:S01]  /*4180*/  ULOP3.LUT UR8, URZ, UR8, URZ, 0x33, !UPT ;  /* 0x00000008ff087292 */ /* 0x000fe2000f8e33ff */
[----:B------:R-:W-:Y:S02]  /*4190*/  VOTEU.ANY UR7, UPT, PT ;  /* 0x0000000000077886 */ /* 0x000fe400038e0100 */
[----:B------:R-:W-:-:S03]  /*41a0*/  UFLO.U32 UR7, UR7 ;  /* 0x00000007000772bd */ /* 0x000fc600080e0000 */
[----:B------:R-:W-:-:S04]  /*41b0*/  IMAD.U32 R0, RZ, RZ, UR8 ;  /* 0x00000008ff007e24 */ /* 0x000fc8000f8e00ff */
[----:B------:R3:W1:Y:S02]  /*41c0*/  REDUX UR6, R0 ;  /* 0x00000000000673c4 */ /* 0x0006640000000000 */
[----:B------:R1:W-:Y:S01]  /*41d0*/  UTCATOMSWS.AND URZ, UR8 ;  /* 0x0000000800ff79e3 */ /* 0x0003e20008000000 */
[----:B--2---:R-:W-:Y:S02]  /*41e0*/  ISETP.EQ.U32.AND P0, PT, R2, UR7, PT ;  /* 0x0000000702007c0c */ /* 0x004fe4000bf02070 */
[----:B---3--:R-:W-:Y:S02]  /*41f0*/  LOP3.LUT R0, RZ, UR5, RZ, 0x33, !PT ;  /* 0x00000005ff007c12 */ /* 0x008fe4000f8e33ff */
[----:B-1----:R-:W-:Y:S02]  /*4200*/  MOV R2, UR6 ;  /* 0x0000000600027c02 */ /* 0x002fe40008000f00 */
[----:B------:R-:W1:Y:S07]  /*4210*/  REDUX UR5, R0 ;  /* 0x00000000000573c4 */ /* 0x000e6e0000000000 */
[----:B------:R2:W-:Y:S01]  /*4220*/  @P0 ATOMS.AND RZ, [UR4+0x14], R2 ;  /* 0x00001402ffff098c */ /* 0x0005e2000a800004 */
[----:B-1----:R-:W-:-:S05]  /*4230*/  IMAD.U32 R0, RZ, RZ, UR5 ;  /* 0x00000005ff007e24 */ /* 0x002fca000f8e00ff */
[----:B------:R2:W-:Y:S01]  /*4240*/  @P0 ATOMS.AND RZ, [UR4+0x18], R0 ;  /* 0x00001800ffff098c */ /* 0x0005e2000a800004 */
[----:B------:R-:W-:Y:S05]  /*4250*/  BRA `(.L_x_76) ;  /* 0x0000000000147947 */ /* 0x000fea0003800000 */
.L_x_75:
[----:B------:R-:W-:Y:S02]  /*4260*/  MOV R2, 0x4280 ;  /* 0x0000428000027802 */ /* 0x000fe40000000f00 */
[----:B-1--45:R-:W-:Y:S05]  /*4270*/  CALL.REL.NOINC `($__internal_0_$__cuda_sm10x_tcgen05_guardrail_trap_col_being_dealloced_not_returned_by_alloc) ;  /* 0x0000005c00a87944 */ /* 0x032fea0003c00000 */
[----:B------:R-:W-:Y:S05]  /*4280*/  BRA `(.L_x_76) ;  /* 0x0000000000087947 */ /* 0x000fea0003800000 */
.L_x_74:
[----:B------:R-:W-:Y:S02]  /*4290*/  MOV R2, 0x42b0 ;  /* 0x000042b000027802 */ /* 0x000fe40000000f00 */
[----:B-1--45:R-:W-:Y:S05]  /*42a0*/  CALL.REL.NOINC `($__internal_2_$__cuda_sm10x_tcgen05_guardrail_trap_unallocated_columns_being_dealloced) ;  /* 0x0000005c00b47944 */ /* 0x032fea0003c00000 */
.L_x_76:
[----:B------:R-:W-:Y:S01]  /*42b0*/  NOP ;  /* 0x0000000000007918 */ /* 0x000fe20000000000 */
[----:B------:R-:W-:Y:S05]  /*42c0*/  EXIT ;  /* 0x000000000000794d */ /* 0x000fea0003800000 */
.L_x_60:
[----:B------:R-:W-:-:S09]  /*42d0*/  UISETP.NE.OR UP5, UPT, UR7, 0x3, !UP5 ;  /* 0x000000030700788c */ /* 0x000fd2000efa5670 */
[----:B------:R-:W-:Y:S05]  /*42e0*/  BRA.U UP5, `(.L_x_77) ;  /* 0x0000000d05f47547 */ /* 0x000fea000b800000 */
[----:B------:R-:W1:Y:S01]  /*42f0*/  LDC R0, c[0x0][0xf30] ;  /* 0x0003cc00ff007b82 */ /* 0x000e620000000800 */
[----:B------:R-:W-:Y:S01]  /*4300*/  UMOV UR4, 0x400 ;  /* 0x0000040000047882 */ /* 0x000fe20000000000 */
[----:B------:R-:W-:Y:S01]  /*4310*/  IMAD.MOV.U32 R32, RZ, RZ, 0x1 ;  /* 0x00000001ff207424 */ /* 0x000fe200078e00ff */
[----:B------:R-:W-:Y:S01]  /*4320*/  ULEA UR4, UR37, UR4, 0x18 ;  /* 0x0000000425047291 */ /* 0x000fe2000f8ec0ff */
[----:B------:R-:W-:Y:S01]  /*4330*/  CS2R R30, SRZ ;  /* 0x00000000001e7805 */ /* 0x000fe2000001ff00 */
[----:B------:R-:W-:Y:S01]  /*4340*/  IMAD.MOV.U32 R27, RZ, RZ, 0x2000 ;  /* 0x00002000ff1b7424 */ /* 0x000fe200078e00ff */
[----:B------:R-:W-:Y:S02]  /*4350*/  UPLOP3.LUT UP0, UPT, UPT, UPT, UPT, 0x40, 0x4 ;  /* 0x000000000004789c */ /* 0x000fe40003f0e870 */
[----:B------:R-:W3:Y:S01]  /*4360*/  LDC R26, c[0x0][0x370] ;  /* 0x0000dc00ff1a7b82 */ /* 0x000ee20000000800 */
[----:B------:R-:W-:Y:S02]  /*4370*/  UIADD3 UR5, UPT, UPT, UR4, 0x68, URZ ;  /* 0x0000006804057890 */ /* 0x000fe4000fffe0ff */
[----:B------:R-:W-:-:S02]  /*4380*/  UIADD3 UR33, UPT, UPT, UR4, 0x50, URZ ;  /* 0x0000005004217890 */ /* 0x000fc4000fffe0ff */
[----:B------:R-:W-:Y:S02]  /*4390*/  UIADD3 UR17, UPT, UPT, UR4, 0x58, URZ ;  /* 0x0000005804117890 */ /* 0x000fe4000fffe0ff */
[----:B------:R-:W-:Y:S01]  /*43a0*/  UIADD3 UR9, UPT, UPT, UR4, 0x60, URZ ;  /* 0x0000006004097890 */ /* 0x000fe2000fffe0ff */
[----:B------:R-:W4:Y:S01]  /*43b0*/  LDC R3, c[0x0][0xf0c] ;  /* 0x0003c300ff037b82 */ /* 0x000f220000000800 */
[----:B------:R-:W-:-:S07]  /*43c0*/  UPRMT UR5, UR37, 0x654, UR5 ;  /* 0x0000065425057896 */ /* 0x000fce0008000005 */
[----:B------:R-:W2:Y:S01]  /*43d0*/  LDC R24, c[0x0][0xf20] ;  /* 0x0003c800ff187b82 */ /* 0x000ea20000000800 */
[----:B-1----:R-:W-:-:S07]  /*43e0*/  ISETP.NE.AND P1, PT, R0, 0x1, PT ;  /* 0x000000010000780c */ /* 0x002fce0003f25270 */
[----:B------:R-:W1:Y:S08]  /*43f0*/  LDC.64 R34, c[0x0][0x348] ;  /* 0x0000d200ff227b82 */ /* 0x000e700000000a00 */
[----:B------:R-:W1:Y:S08]  /*4400*/  LDC.64 R14, c[0x0][0xc88] ;  /* 0x00032200ff0e7b82 */ /* 0x000e700000000a00 */
[----:B------:R-:W1:Y:S08]  /*4410*/  LDC.64 R18, c[0x0][0xf10] ;  /* 0x0003c400ff127b82 */ /* 0x000e700000000a00 */
[----:B------:R-:W1:Y:S08]  /*4420*/  LDC.64 R6, c[0x0][0xf18] ;  /* 0x0003c600ff067b82 */ /* 0x000e700000000a00 */
[----:B------:R-:W1:Y:S08]  /*4430*/  LDC.64 R4, c[0x0][0xf28] ;  /* 0x0003ca00ff047b82 */ /* 0x000e700000000a00 */
[----:B------:R-:W1:Y:S08]  /*4440*/  LDC.64 R16, c[0x0][0xc90] ;  /* 0x00032400ff107b82 */ /* 0x000e700000000a00 */
[----:B--234-:R-:W1:Y:S02]  /*4450*/  LDC R25, c[0x0][0x374] ;  /* 0x0000dd00ff197b82 */ /* 0x01ce640000000800 */
.L_x_88:
[C---:B------:R-:W-:Y:S02]  /*4460*/  LEA R0, R31.reuse, UR4, 0x3 ;  /* 0x000000041f007c11 */ /* 0x040fe4000f8e18ff */
[----:B------:R-:W-:Y:S02]  /*4470*/  SHF.L.U32 R2, R30, 0x1f, RZ ;  /* 0x0000001f1e027819 */ /* 0x000fe400000006ff */
[----:B------:R-:W-:Y:S02]  /*4480*/  LEA R20, R31, UR4, 0x4 ;  /* 0x000000041f147c11 */ /* 0x000fe4000f8e20ff */
[----:B--2---:R-:W2:Y:S02]  /*4490*/  SYNCS.PHASECHK.TRANS64.TRYWAIT P0, [R0+URZ+0xa0], R2 ;  /* 0x0000a002000075a7 */ /* 0x004ea400080011ff */
[----:B--2---:R-:W-:Y:S05]  /*44a0*/  @!P0 BRA `(.L_x_78) ;  /* 0x0000005400cc8947 */ /* 0x004fea0003800000 */
.L_x_166:
[----:B------:R-:W-:Y:S01]  /*44b0*/  ISETP.GE.AND P0, PT, R40, 0x1, PT ;  /* 0x000000012800780c */ /* 0x000fe20003f06270 */
[----:B------:R-:W3:Y:S01]  /*44c0*/  LDS.128 R20, [R20+0x110] ;  /* 0x0001100014147984 */ /* 0x000ee20000000c00 */
[----:B-1----:R-:W-:Y:S01]  /*44d0*/  ISETP.NE.U32.AND P5, PT, R16, RZ, PT ;  /* 0x000000ff1000720c */ /* 0x002fe20003fa5070 */
[----:B--2---:R-:W-:Y:S01]  /*44e0*/  VIADD R0, R0, 0xb0 ;  /* 0x000000b000007836 */ /* 0x004fe20000000000 */
[----:B------:R-:W-:Y:S01]  /*44f0*/  ISETP.NE.U32.AND P4, PT, R16, RZ, PT ;  /* 0x000000ff1000720c */ /* 0x000fe20003f85070 */
[----:B------:R-:W-:Y:S01]  /*4500*/  USHF.L.U32 UR35, UR20, 0x7, URZ ;  /* 0x0000000714237899 */ /* 0x000fe200080006ff */
[C---:B------:R-:W-:Y:S01]  /*4510*/  ISETP.NE.AND.EX P5, PT, R17.reuse, RZ, PT, P5 ;  /* 0x000000ff1100720c */ /* 0x040fe20003fa5350 */
[----:B------:R-:W-:Y:S01]  /*4520*/  USHF.L.U32 UR34, UR12, 0x7, URZ ;  /* 0x000000070c227899 */ /* 0x000fe200080006ff */
[----:B------:R-:W-:Y:S01]  /*4530*/  PRMT R0, RZ, 0x654, R0 ;  /* 0x00000654ff007816 */ /* 0x000fe20000000000 */
[----:B------:R-:W-:Y:S01]  /*4540*/  @!PT LDS RZ, [RZ] ;  /* 0x00000000fffff984 */ /* 0x000fe20000000800 */
[----:B------:R-:W-:Y:S01]  /*4550*/  @!PT LDS RZ, [RZ] ;  /* 0x00000000fffff984 */ /* 0x000fe20000000800 */
[----:B------:R-:W-:Y:S01]  /*4560*/  @!PT LDS RZ, [RZ] ;  /* 0x00000000fffff984 */ /* 0x000fe20000000800 */
[----:B------:R-:W-:Y:S01]  /*4570*/  @!PT LDS RZ, [RZ] ;  /* 0x00000000fffff984 */ /* 0x000fe20000000800 */
[----:B------:R1:W-:Y:S06]  /*4580*/  MEMBAR.ALL.CTA ;  /* 0x0000000000007992 */ /* 0x0003ec0000008000 */
[----:B-1----:R-:W1:Y:S01]  /*4590*/  FENCE.VIEW.ASYNC.S ;  /* 0x00000000000073c6 */ /* 0x002e620000000000 */
[----:B------:R-:W-:Y:S02]  /*45a0*/  ISETP.NE.AND.EX P4, PT, R17, RZ, PT, P4 ;  /* 0x000000ff1100720c */ /* 0x000fe40003f85340 */
[----:B------:R-:W-:Y:S01]  /*45b0*/  SHF.L.U32 R28, R32, 0x1f, RZ ;  /* 0x0000001f201c7819 */ /* 0x000fe200000006ff */
[----:B-1----:R1:W-:Y:S01]  /*45c0*/  SYNCS.ARRIVE.TRANS64.RED.A1T0 RZ, [R0+URZ], RZ ;  /* 0x000000ff00ff79a7 */ /* 0x0023e200081004ff */
[----:B---3--:R-:W-:Y:S11]  /*45d0*/  LOP3.LUT P3, RZ, R22, 0x1, RZ, 0xc0, !PT ;  /* 0x0000000116ff7812 */ /* 0x008ff6000786c0ff */
[----:B------:R-:W-:Y:S02]  /*45e0*/  @!UPT UIADD3 URZ, UPT, UPT, URZ, URZ, URZ ;  /* 0x000000fffffff290 */ /* 0x000fe4000fffe0ff */
[----:B------:R-:W-:Y:S02]  /*45f0*/  @P3 MOV R11, R20 ;  /* 0x00000014000b3202 */ /* 0x000fe40000000f00 */
[----:B------:R-:W-:Y:S01]  /*4600*/  @P3 LOP3.LUT R10, R21, 0xffff, RZ, 0xc0, !PT ;  /* 0x0000ffff150a3812 */ /* 0x000fe200078ec0ff */
[----:B-1----:R-:W-:Y:S06]  /*4610*/  @!P0 BRA `(.L_x_79) ;  /* 0x0000000000a48947 */ /* 0x002fec0003800000 */
[-C--:B------:R-:W-:Y:S01]  /*4620*/  IMAD.HI.U32 R0, R25, R7.reuse, RZ ;  /* 0x0000000719007227 */ /* 0x080fe200078e00ff */
[----:B------:R-:W-:Y:S02]  /*4630*/  ISETP.NE.AND P0, PT, R6, 0x1, PT ;  /* 0x000000010600780c */ /* 0x000fe40003f05270 */
[----:B------:R-:W-:Y:S01]  /*4640*/  ISETP.NE.AND P2, PT, R40, 0x1, PT ;  /* 0x000000012800780c */ /* 0x000fe20003f45270 */
[----:B------:R-:W-:Y:S01]  /*4650*/  IMAD.HI.U32 R9, R26, R18, RZ ;  /* 0x000000121a097227 */ /* 0x000fe200078e00ff */
[----:B------:R-:W-:Y:S02]  /*4660*/  SHF.R.U32.HI R0, RZ, R24, R0 ;  /* 0x00000018ff007219 */ /* 0x000fe40000011600 */
[----:B------:R-:W-:Y:S01]  /*4670*/  ISETP.NE.AND P6, PT, R3, 0x1, PT ;  /* 0x000000010300780c */ /* 0x000fe20003fc5270 */
[----:B------:R-:W-:Y:S01]  /*4680*/  IMAD.HI.U32 R13, R10, R7, RZ ;  /* 0x000000070a0d7227 */ /* 0x000fe200078e00ff */
[----:B------:R-:W-:Y:S02]  /*4690*/  SHF.R.U32.HI R9, RZ, R19, R9 ;  /* 0x00000013ff097219 */ /* 0x000fe40000011609 */
[----:B------:R-:W-:Y:S01]  /*46a0*/  SEL R0, R25, R0, !P0 ;  /* 0x0000000019007207 */ /* 0x000fe20004000000 */
[----:B------:R-:W-:Y:S01]  /*46b0*/  IMAD.HI.U32 R12, R11, R18, RZ ;  /* 0x000000120b0c7227 */ /* 0x000fe200078e00ff */
[----:B------:R-:W-:Y:S03]  /*46c0*/  SEL R9, R26, R9, !P6 ;  /* 0x000000091a097207 */ /* 0x000fe60007000000 */
[-C--:B------:R-:W-:Y:S01]  /*46d0*/  IMAD.HI.U32 R8, R0, R4.reuse, RZ ;  /* 0x0000000400087227 */ /* 0x080fe200078e00ff */
[----:B------:R-:W-:Y:S03]  /*46e0*/  SHF.R.U32.HI R12, RZ, R19, R12 ;  /* 0x00000013ff0c7219 */ /* 0x000fe6000001160c */
[----:B------:R-:W-:Y:S01]  /*46f0*/  IMAD.HI.U32 R2, R9, R4, RZ ;  /* 0x0000000409027227 */ /* 0x000fe200078e00ff */
[-C--:B------:R-:W-:Y:S02]  /*4700*/  @P2 SHF.R.U32.HI R0, RZ, R5.reuse, R8 ;  /* 0x00000005ff002219 */ /* 0x080fe40000011608 */
[----:B------:R-:W-:Y:S02]  /*4710*/  SHF.R.U32.HI R8, RZ, R24, R13 ;  /* 0x00000018ff087219 */ /* 0x000fe4000001160d */
[----:B------:R-:W-:Y:S01]  /*4720*/  @P2 SHF.R.U32.HI R9, RZ, R5, R2 ;  /* 0x00000005ff092219 */ /* 0x000fe20000011602 */
[----:B------:R-:W-:Y:S01]  /*4730*/  IMAD R0, R40, R0, RZ ;  /* 0x0000000028007224 */ /* 0x000fe200078e02ff */
[----:B------:R-:W-:Y:S02]  /*4740*/  SEL R8, R10, R8, !P0 ;  /* 0x000000080a087207 */ /* 0x000fe40004000000 */
[----:B------:R-:W-:Y:S01]  /*4750*/  SEL R2, R11, R12, !P6 ;  /* 0x0000000c0b027207 */ /* 0x000fe20007000000 */
[----:B------:R-:W-:Y:S01]  /*4760*/  IMAD R12, R40, R9, RZ ;  /* 0x00000009280c7224 */ /* 0x000fe200078e02ff */
[C---:B------:R-:W-:Y:S01]  /*4770*/  ISETP.GE.AND P0, PT, R8.reuse, R0, PT ;  /* 0x000000000800720c */ /* 0x040fe20003f06270 */
[----:B------:R-:W-:Y:S03]  /*4780*/  IMAD.HI.U32 R0, R8, R4, RZ ;  /* 0x0000000408007227 */ /* 0x000fe600078e00ff */
[----:B------:R-:W-:Y:S02]  /*4790*/  ISETP.GE.OR P0, PT, R2, R12, P0 ;  /* 0x0000000c0200720c */ /* 0x000fe40000706670 */
[-C--:B------:R-:W-:Y:S04]  /*47a0*/  SHF.R.U32.HI R0, RZ, R5.reuse, R0 ;  /* 0x00000005ff007219 */ /* 0x080fe80000011600 */
[----:B------:R-:W-:Y:S05]  /*47b0*/  SEL R13, R8, R0, !P2 ;  /* 0x00000000080d7207 */ /* 0x000fea0005000000 */
[----:B------:R-:W-:Y:S02]  /*47c0*/  IMAD.MOV R12, RZ, RZ, -R13 ;  /* 0x000000ffff0c7224 */ /* 0x000fe400078e0a0d */
[----:B------:R-:W-:Y:S04]  /*47d0*/  @!P0 IMAD.HI.U32 R0, R2, R4, RZ ;  /* 0x0000000402008227 */ /* 0x000fe800078e00ff */
[----:B------:R-:W-:Y:S01]  /*47e0*/  IMAD R12, R40, R12, R8 ;  /* 0x0000000c280c7224 */ /* 0x000fe200078e0208 */
[----:B------:R-:W-:Y:S04]  /*47f0*/  @!P0 SHF.R.U32.HI R0, RZ, R5, R0 ;  /* 0x00000005ff008219 */ /* 0x000fe80000011600 */
[----:B------:R-:W-:Y:S04]  /*4800*/  @!P0 SEL R0, R2, R0, !P2 ;  /* 0x0000000002008207 */ /* 0x000fe80005000000 */
[----:B------:R-:W-:Y:S01]  /*4810*/  @!P0 IADD3 R13, PT, PT, R13, -R0, RZ ;  /* 0x800000000d0d8210 */ /* 0x000fe20007ffe0ff */
[----:B------:R-:W-:Y:S01]  /*4820*/  @!P0 IMAD R0, R9, R12, R0 ;  /* 0x0000000c09008224 */ /* 0x000fe200078e0200 */
[----:B------:R-:W-:Y:S01]  /*4830*/  IADD3 R9, PT, PT, -R8, RZ, RZ ;  /* 0x000000ff08097210 */ /* 0x000fe20007ffe1ff */
[--C-:B------:R-:W-:Y:S02]  /*4840*/  IMAD.MOV R12, RZ, RZ, -R2.reuse ;  /* 0x000000ffff0c7224 */ /* 0x100fe400078e0a02 */
[----:B------:R-:W-:Y:S02]  /*4850*/  @!P0 IMAD R8, R13, R40, R2 ;  /* 0x000000280d088224 */ /* 0x000fe400078e0202 */
[----:B------:R-:W-:Y:S02]  /*4860*/  @!P0 IMAD.MOV.U32 R2, RZ, RZ, R0 ;  /* 0x000000ffff028224 */ /* 0x000fe400078e0000 */
[----:B------:R-:W-:Y:S02]  /*4870*/  IMAD R11, R3, R12, R11 ;  /* 0x0000000c030b7224 */ /* 0x000fe400078e020b */
[----:B------:R-:W-:Y:S02]  /*4880*/  IMAD R10, R6, R9, R10 ;  /* 0x00000009060a7224 */ /* 0x000fe400078e020a */
[----:B------:R-:W-:Y:S02]  /*4890*/  IMAD R11, R2, R3, R11 ;  /* 0x00000003020b7224 */ /* 0x000fe400078e020b */
[----:B------:R-:W-:Y:S02]  /*48a0*/  IMAD R10, R8, R6, R10 ;  /* 0x00000006080a7224 */ /* 0x000fe400078e020a */
.L_x_79:
[----:B------:R-:W-:Y:S05]  /*48b0*/  BRA.U UP0, `(.L_x_80) ;  /* 0x0000000100107547 */ /* 0x000fea000b800000 */
[----:B------:R-:W-:Y:S04]  /*48c0*/  MOV R2, UR15 ;  /* 0x0000000f00027c02 */ /* 0x000fe80008000f00 */
[----:B------:R-:W-:Y:S04]  /*48d0*/  SHF.L.U32 R2, R2, 0x1f, RZ ;  /* 0x0000001f02027819 */ /* 0x000fe800000006ff */
[----:B------:R-:W1:Y:S02]  /*48e0*/  SYNCS.PHASECHK.TRANS64.TRYWAIT P0, [UR4+0x98], R2 ;  /* 0x00009802ff0075a7 */ /* 0x000e640008001104 */
[----:B-1----:R-:W-:Y:S05]  /*48f0*/  @!P0 BRA `(.L_x_81) ;  /* 0x0000005000cc8947 */ /* 0x002fea0003800000 */
.L_x_80:
[----:B------:R-:W-:Y:S05]  /*4900*/  @!P5 BRA `(.L_x_82) ;  /* 0x00000000002cd947 */ /* 0x000fea0003800000 */
[----:B------:R-:W-:Y:S01]  /*4910*/  ISETP.NE.U32.AND P0, PT, R14, RZ, PT ;  /* 0x000000ff0e00720c */ /* 0x000fe20003f05070 */
[----:B------:R-:W-:Y:S03]  /*4920*/  IMAD.MOV.U32 R88, RZ, RZ, 0x1 ;  /* 0x00000001ff587424 */ /* 0x000fe600078e00ff */
[----:B------:R-:W-:Y:S11]  /*4930*/  ISETP.NE.AND.EX P0, PT, R15, RZ, PT, P0 ;  /* 0x000000ff0f00720c */ /* 0x000ff60003f05300 */
[----:B------:R-:W-:Y:S02]  /*4940*/  @!UPT UIADD3 URZ, UPT, UPT, URZ, URZ, URZ ;  /* 0x000000fffffff290 */ /* 0x000fe4000fffe0ff */
[----:B------:R-:W2:Y:S01]  /*4950*/  @P0 LDC.64 R8, c[0x0][0xc88] ;  /* 0x00032200ff080b82 */ /* 0x000ea20000000a00 */
[----:B-1----:R-:W-:Y:S04]  /*4960*/  @P0 IMAD R0, R16, UR36, RZ ;  /* 0x0000002410000c24 */ /* 0x002fe8000f8e02ff */
[----:B--2---:R-:W-:Y:S04]  /*4970*/  @P0 IMAD.WIDE R8, R0, 0x4, R8 ;  /* 0x0000000400080825 */ /* 0x004fe800078e0208 */
[----:B------:R-:W-:Y:S01]  /*4980*/  HFMA2 R0, -RZ, RZ, 0, 5.9604644775390625e-08 ;  /* 0x00000001ff007431 */ /* 0x000fe200000001ff */
[----:B-----5:R2:W5:Y:S04]  /*4990*/  @P0 LDG.E R49, desc[UR46][R8.64] ;  /* 0x0000002e08310981 */ /* 0x020568000c1e1900 */
[----:B------:R-:W-:Y:S01]  /*49a0*/  @!P0 PRMT R88, R0, 0x7610, R88 ;  /* 0x0000761000588816 */ /* 0x000fe20000000058 */
[----:B--2---:R-:W3:Y:S06]  /*49b0*/  @!P0 LDC R49, c[0x0][0xc80] ;  /* 0x00032000ff318b82 */ /* 0x004eec0000000800 */
.L_x_82:
[----:B---3-5:R-:W-:Y:S01]  /*49c0*/  @!P4 FSETP.EQ.AND P0, PT, R49, RZ, PT ;  /* 0x000000ff3100c20b */ /* 0x028fe20003f02000 */
[----:B------:R-:W-:Y:S01]  /*49d0*/  @!UPT UIADD3 URZ, UPT, UPT, URZ, URZ, URZ ;  /* 0x000000fffffff290 */ /* 0x000fe2000fffe0ff */
[----:B------:R-:W-:Y:S11]  /*49e0*/  @!P4 BRA `(.L_x_83) ;  /* 0x000000000018c947 */ /* 0x000ff60003800000 */
[----:B------:R-:W-:Y:S02]  /*49f0*/  LOP3.LUT P2, RZ, R88, 0xff, RZ, 0xc0, !PT ;  /* 0x000000ff58ff7812 */ /* 0x000fe4000784c0ff */
[----:B------:R-:W-:Y:S04]  /*4a00*/  ISETP.NE.U32.AND P0, PT, R14, RZ, PT ;  /* 0x000000ff0e00720c */ /* 0x000fe80003f05070 */
[----:B------:R-:W-:Y:S04]  /*4a10*/  ISETP.NE.AND.EX P0, PT, R15, RZ, PT, P0 ;  /* 0x000000ff0f00720c */ /* 0x000fe80003f05300 */
[----:B------:R-:W-:Y:S03]  /*4a20*/  PLOP3.LUT P0, PT, P0, PT, PT, 0x8, 0x80 ;  /* 0x000000000080781c */ /* 0x000fe6000070e170 */
[----:B------:R-:W-:Y:S11]  /*4a30*/  @P2 FSETP.EQ.AND P0, PT, R49, RZ, PT ;  /* 0x000000ff3100220b */ /* 0x000ff60003f02000 */
[----:B------:R-:W-:Y:S02]  /*4a40*/  @!UPT UIADD3 URZ, UPT, UPT, URZ, URZ, URZ ;  /* 0x000000fffffff290 */ /* 0x000fe4000fffe0ff */
.L_x_83:
[----:B------:R-:W2:Y:S01]  /*4a50*/  SYNCS.PHASECHK.TRANS64.TRYWAIT P2, [UR4+0x70], R28 ;  /* 0x0000701cff0075a7 */ /* 0x000ea20008041104 */
[----:B------:R-:W-:Y:S04]  /*4a60*/  ELECT P4, URZ, PT ;  /* 0x0000000000ff782f */ /* 0x000fe80003880000 */
[----:B------:R-:W-:Y:S11]  /*4a70*/  PLOP3.LUT P4, PT, P0, P4, PT, 0xf2, 0x2f ;  /* 0x00000000002f781c */ /* 0x000ff60000789e72 */
[----:B------:R-:W-:Y:S02]  /*4a80*/  @!UPT UIADD3 URZ, UPT, UPT, URZ, URZ, URZ ;  /* 0x000000fffffff290 */ /* 0x000fe4000fffe0ff */
[----:B------:R-:W-:Y:S05]  /*4a90*/  @!P4 IADD3 R8, P0, PT, R34, 0x980, RZ ;  /* 0x000009802208c810 */ /* 0x000fea0007f1e0ff */
[----:B-1----:R-:W-:Y:S01]  /*4aa0*/  @!P4 IMAD.X R2, RZ, RZ, R35, P0 ;  /* 0x000000ffff02c224 */ /* 0x002fe200000e0623 */
[----:B--2---:R-:W-:Y:S07]  /*4ab0*/  @!P2 BRA `(.L_x_84) ;  /* 0x000000500074a947 */ /* 0x004fee0003800000 */
.L_x_169:
[----:B------:R-:W-:Y:S01]  /*4ac0*/  @!P4 R2UR UR6, R2 ;  /* 0x000000000206c2ca */ /* 0x000fe200000e0000 */
[----:B------:R-:W-:Y:S01]  /*4ad0*/  VOTEU.ALL UP0, P4 ;  /* 0x0000000000ff7886 */ /* 0x000fe20002000000 */
[----:B------:R-:W-:Y:S01]  /*4ae0*/  @!P4 R2UR UR7, R8 ;  /* 0x000000000807c2ca */ /* 0x000fe200000e0000 */
[----:B-1----:R-:W-:Y:S01]  /*4af0*/  @!P4 IMAD.MOV.U32 R0, RZ, RZ, 0x2000 ;  /* 0x00002000ff00c424 */ /* 0x002fe200078e00ff */
[----:B------:R-:W-:Y:S01]  /*4b00*/  UMOV UR10, 0x0 ;  /* 0x00000000000a7882 */ /* 0x000fe20000000000 */
[----:B------:R-:W-:Y:S01]  /*4b10*/  UMOV UR11, 0x10000000 ;  /* 0x10000000000b7882 */ /* 0x000fe20000000000 */
[----:B------:R-:W-:Y:S01]  /*4b20*/  @!UP0 UIADD3 UR32, UPT, UPT, UR4, 0x200, URZ ;  /* 0x0000020004208890 */ /* 0x000fe2000fffe0ff */
[----:B------:R-:W-:Y:S06]  /*4b30*/  VOTEU.ALL UP0, P4 ;  /* 0x0000000000ff7886 */ /* 0x000fec0002000000 */
[----:B------:R-:W-:Y:S01]  /*4b40*/  IMAD.U32 R9, RZ, RZ, UR6 ;  /* 0x00000006ff097e24 */ /* 0x000fe2000f8e00ff */
[----:B------:R-:W-:Y:S01]  /*4b50*/  UPRMT UR6, UR37, 0x654, UR33 ;  /* 0x0000065425067896 */ /* 0x000fe20008000021 */
[----:B------:R-:W-:Y:S03]  /*4b60*/  IMAD.U32 R8, RZ, RZ, UR7 ;  /* 0x00000007ff087e24 */ /* 0x000fe6000f8e00ff */
[----:B------:R-:W-:Y:S02]  /*4b70*/  @!P4 R2UR UR13, R9 ;  /* 0x00000000090dc2ca */ /* 0x000fe400000e0000 */
[----:B------:R-:W-:Y:S02]  /*4b80*/  @!P4 R2UR UR12, R8 ;  /* 0x00000000080cc2ca */ /* 0x000fe400000e0000 */
[----:B------:R-:W-:Y:S05]  /*4b90*/  @!P4 IADD3 R8, P0, PT, R34, 0x980, RZ ;  /* 0x000009802208c810 */ /* 0x000fea0007f1e0ff */
[----:B------:R-:W-:Y:S06]  /*4ba0*/  @!P4 IMAD.X R2, RZ, RZ, R35, P0 ;  /* 0x000000ffff02c224 */ /* 0x000fec00000e0623 */
[----:B------:R1:W-:Y:S01]  /*4bb0*/  @!UP0 UTMALDG.3D [UR32], [UR12], desc[UR10] ;  /* 0x00000a200c0085b4 */ /* 0x0003e20008011000 */
[----:B------:R1:W-:Y:S01]  /*4bc0*/  @!P4 SYNCS.ARRIVE.TRANS64.RED.A0TR RZ, [UR4+0x50], R0 ;  /* 0x00005000ffffc9a7 */ /* 0x0003e20008300404 */
[----:B------:R-:W-:Y:S01]  /*4bd0*/  SYNCS.ARRIVE.TRANS64.RED.A1T0 RZ, [UR6], RZ ;  /* 0x000000ffffff79a7 */ /* 0x000fe20008100406 */
[----:B------:R-:W2:Y:S02]  /*4be0*/  SYNCS.PHASECHK.TRANS64.TRYWAIT P2, [UR4+0x78], R28 ;  /* 0x0000781cff0075a7 */ /* 0x000ea40008041104 */
[----:B-12---:R-:W-:Y:S05]  /*4bf0*/  @!P2 BRA `(.L_x_85) ;  /* 0x00000050003ca947 */ /* 0x006fea0003800000 */
.L_x_171:
[----:B------:R-:W-:Y:S01]  /*4c00*/  @!P4 R2UR UR6, R2 ;  /* 0x000000000206c2ca */ /* 0x000fe200000e0000 */
[----:B------:R-:W-:Y:S01]  /*4c10*/  VOTEU.ALL UP0, P4 ;  /* 0x0000000000ff7886 */ /* 0x000fe20002000000 */
[----:B------:R-:W-:Y:S01]  /*4c20*/  @!P4 R2UR UR7, R8 ;  /* 0x000000000807c2ca */ /* 0x000fe200000e0000 */
[----:B-1----:R-:W-:Y:S01]  /*4c30*/  @!P4 IMAD.MOV.U32 R0, RZ, RZ, 0x2000 ;  /* 0x00002000ff00c424 */ /* 0x002fe200078e00ff */
[----:B------:R-:W-:Y:S01]  /*4c40*/  UMOV UR10, 0x0 ;  /* 0x00000000000a7882 */ /* 0x000fe20000000000 */
[----:B------:R-:W-:Y:S01]  /*4c50*/  UMOV UR11, 0x10000000 ;  /* 0x10000000000b7882 */ /* 0x000fe20000000000 */
[----:B------:R-:W-:Y:S02]  /*4c60*/  @!UP0 UIADD3 UR18, UPT, UPT, UR34, 0x20, URZ ;  /* 0x0000002022128890 */ /* 0x000fe4000fffe0ff */
[----:B------:R-:W-:Y:S01]  /*4c70*/  @!UP0 UIADD3 UR16, UPT, UPT, UR4, 0x2200, URZ ;  /* 0x0000220004108890 */ /* 0x000fe2000fffe0ff */
[----:B------:R-:W-:Y:S01]  /*4c80*/  VOTEU.ALL UP0, P4 ;  /* 0x0000000000ff7886 */ /* 0x000fe20002000000 */
[----:B------:R-:W-:Y:S01]  /*4c90*/  UMOV UR19, UR35 ;  /* 0x0000002300137c82 */ /* 0x000fe20008000000 */
[----:B------:R-:W-:Y:S02]  /*4ca0*/  UMOV UR20, UR36 ;  /* 0x0000002400147c82 */ /* 0x000fe40008000000 */
        /* <DEDUP_REMOVED lines=12> */
.L_x_173:
[----:B------:R-:W2:Y:S01]  /*4d70*/  LDC.64 R12, c[0x0][0xf18] ;  /* 0x0003c600ff0c7b82 */ /* 0x000ea20000000a00 */
[----:B------:R-:W-:Y:S01]  /*4d80*/  @!P4 R2UR UR6, R2 ;  /* 0x000000000206c2ca */ /* 0x000fe200000e0000 */
[----:B------:R-:W-:Y:S01]  /*4d90*/  VOTEU.ALL UP0, P4 ;  /* 0x0000000000ff7886 */ /* 0x000fe20002000000 */
[----:B------:R-:W-:Y:S01]  /*4da0*/  @!P4 R2UR UR7, R8 ;  /* 0x000000000807c2ca */ /* 0x000fe200000e0000 */
[----:B-1----:R-:W-:Y:S01]  /*4db0*/  @!P4 IMAD.MOV.U32 R0, RZ, RZ, 0x2000 ;  /* 0x00002000ff00c424 */ /* 0x002fe200078e00ff */
[----:B------:R-:W-:Y:S03]  /*4dc0*/  UMOV UR18, 0x0 ;  /* 0x0000000000127882 */ /* 0x000fe60000000000 */
[----:B------:R-:W1:Y:S01]  /*4dd0*/  @!P1 LDC R2, c[0x0][0xf0c] ;  /* 0x0003c300ff029b82 */ /* 0x000e620000000800 */
[----:B------:R-:W-:Y:S01]  /*4de0*/  @!UP0 UIADD3 UR10, UPT, UPT, UR34, 0x40, URZ ;  /* 0x00000040220a8890 */ /* 0x000fe2000fffe0ff */
[----:B------:R-:W-:Y:S01]  /*4df0*/  @P3 SHF.R.U32.HI R29, RZ, 0x10, R21 ;  /* 0x00000010ff1d3819 */ /* 0x000fe20000011615 */
[----:B------:R-:W-:Y:S01]  /*4e00*/  @!UP0 UIADD3 UR8, UPT, UPT, UR4, 0x4200, URZ ;  /* 0x0000420004088890 */ /* 0x000fe2000fffe0ff */
[----:B------:R-:W-:Y:S01]  /*4e10*/  VIADD R31, R31, 0x1 ;  /* 0x000000011f1f7836 */ /* 0x000fe20000000000 */
[----:B------:R-:W-:Y:S01]  /*4e20*/  VOTEU.ALL UP0, P4 ;  /* 0x0000000000ff7886 */ /* 0x000fe20002000000 */
[----:B------:R-:W-:Y:S01]  /*4e30*/  UMOV UR19, 0x10000000 ;  /* 0x1000000000137882 */ /* 0x000fe20000000000 */
[----:B------:R-:W-:Y:S01]  /*4e40*/  UMOV UR11, UR35 ;  /* 0x00000023000b7c82 */ /* 0x000fe20008000000 */
[----:B------:R-:W-:Y:S01]  /*4e50*/  IMAD.U32 R9, RZ, RZ, UR6 ;  /* 0x00000006ff097e24 */ /* 0x000fe2000f8e00ff */
[----:B------:R-:W-:Y:S01]  /*4e60*/  UMOV UR12, UR36 ;  /* 0x00000024000c7c82 */ /* 0x000fe20008000000 */
[----:B------:R-:W-:Y:S01]  /*4e70*/  IMAD.U32 R8, RZ, RZ, UR7 ;  /* 0x00000007ff087e24 */ /* 0x000fe2000f8e00ff */
[----:B------:R-:W-:Y:S02]  /*4e80*/  UPRMT UR6, UR37, 0x654, UR9 ;  /* 0x0000065425067896 */ /* 0x000fe40008000009 */
[----:B------:R-:W-:Y:S02]  /*4e90*/  @!P4 R2UR UR21, R9 ;  /* 0x000000000915c2ca */ /* 0x000fe400000e0000 */
[----:B------:R-:W-:Y:S02]  /*4ea0*/  @!P4 R2UR UR20, R8 ;  /* 0x000000000814c2ca */ /* 0x000fe400000e0000 */
[----:B------:R-:W3:Y:S11]  /*4eb0*/  LDC.64 R8, c[0x0][0xf10] ;  /* 0x0003c400ff087b82 */ /* 0x000ef60000000a00 */
[----:B------:R4:W-:Y:S01]  /*4ec0*/  @!UP0 UTMALDG.3D [UR8], [UR20], desc[UR18] ;  /* 0x00001208140085b4 */ /* 0x0009e20008011000 */
[----:B------:R5:W-:Y:S01]  /*4ed0*/  @!P4 SYNCS.ARRIVE.TRANS64.RED.A0TR RZ, [UR4+0x60], R0 ;  /* 0x00006000ffffc9a7 */ /* 0x000be20008300404 */
[C---:B---3--:R-:W-:Y:S01]  /*4ee0*/  @!P1 IMAD.HI.U32 R8, R11.reuse, R8, RZ ;  /* 0x000000080b089227 */ /* 0x048fe200078e00ff */
[----:B--2---:R-:W-:Y:S02]  /*4ef0*/  @!P1 ISETP.NE.AND P0, PT, R12, 0x1, PT ;  /* 0x000000010c00980c */ /* 0x004fe40003f05270 */
[----:B-1----:R-:W-:Y:S01]  /*4f00*/  @!P1 ISETP.NE.AND P2, PT, R2, 0x1, PT ;  /* 0x000000010200980c */ /* 0x002fe20003f45270 */
[----:B------:R-:W-:Y:S01]  /*4f10*/  SYNCS.ARRIVE.TRANS64.RED.A1T0 RZ, [UR6], RZ ;  /* 0x000000ffffff79a7 */ /* 0x000fe20008100406 */
[C---:B------:R-:W-:Y:S01]  /*4f20*/  @!P1 IMAD.HI.U32 R13, R10.reuse, R13, RZ ;  /* 0x0000000d0a0d9227 */ /* 0x040fe200078e00ff */
[----:B------:R-:W-:Y:S04]  /*4f30*/  @!P1 SHF.R.U32.HI R8, RZ, R9, R8 ;  /* 0x00000009ff089219 */ /* 0x000fe80000011608 */
[----:B------:R-:W-:Y:S01]  /*4f40*/  @!P1 SEL R8, R11, R8, !P2 ;  /* 0x000000080b089207 */ /* 0x000fe20005000000 */
[----:B------:R-:W1:Y:S01]  /*4f50*/  SYNCS.PHASECHK.TRANS64.TRYWAIT P5, [UR4+0x88], R28 ;  /* 0x0000881cff0075a7 */ /* 0x000e6200080a1104 */
[----:B-----5:R-:W2:Y:S02]  /*4f60*/  @!P1 LDC R0, c[0x0][0xf20] ;  /* 0x0003c800ff009b82 */ /* 0x020ea40000000800 */
[----:B--2---:R-:W-:Y:S04]  /*4f70*/  @!P1 SHF.R.U32.HI R0, RZ, R0, R13 ;  /* 0x00000000ff009219 */ /* 0x004fe8000001160d */
[----:B------:R-:W-:Y:S05]  /*4f80*/  @!P1 SEL R9, R10, R0, !P0 ;  /* 0x000000000a099207 */ /* 0x000fea0004000000 */
[----:B------:R-:W-:Y:S02]  /*4f90*/  @!P1 IMAD.IADD R0, R9, 0x1, -R8 ;  /* 0x0000000109009824 */ /* 0x000fe400078e0a08 */
[----:B------:R-:W-:Y:S02]  /*4fa0*/  @!P1 IMAD.IADD R8, R8, 0x1, -R9 ;  /* 0x0000000108089824 */ /* 0x000fe400078e0a09 */
[----:B------:R-:W-:Y:S02]  /*4fb0*/  @!P1 IMAD R11, R0, R2, R11 ;  /* 0x00000002000b9224 */ /* 0x000fe400078e020b */
[----:B------:R-:W-:Y:S01]  /*4fc0*/  @!P1 IMAD R10, R8, R12, R10 ;  /* 0x0000000c080a9224 */ /* 0x000fe200078e020a */
[----:B-1--4-:R-:W-:Y:S06]  /*4fd0*/  @!P5 BRA `(.L_x_87) ;  /* 0x0000004c0074d947 */ /* 0x012fec0003800000 */
.L_x_175:
[----:B------:R-:W-:Y:S01]  /*4fe0*/  @!P4 IADD3 R2, P0, PT, R34, 0x980, RZ ;  /* 0x000009802202c810 */ /* 0x000fe20007f1e0ff */
[----:B------:R-:W-:Y:S01]  /*4ff0*/  VOTEU.ALL UP0, P4 ;  /* 0x0000000000ff7886 */ /* 0x000fe20002000000 */
[----:B------:R-:W-:Y:S01]  /*5000*/  UMOV UR10, 0x0 ;  /* 0x00000000000a7882 */ /* 0x000fe20000000000 */
[----:B------:R-:W-:Y:S01]  /*5010*/  UMOV UR11, 0x10000000 ;  /* 0x10000000000b7882 */ /* 0x000fe20000000000 */
[----:B------:R-:W-:Y:S01]  /*5020*/  @!P4 R2UR UR7, R2 ;  /* 0x000000000207c2ca */ /* 0x000fe200000e0000 */
[----:B-1----:R-:W-:Y:S01]  /*5030*/  @!P4 IMAD.X R0, RZ, RZ, R35, P0 ;  /* 0x000000ffff00c224 */ /* 0x002fe200000e0623 */
[----:B------:R-:W-:Y:S01]  /*5040*/  @!UP0 UIADD3 UR26, UPT, UPT, UR34, 0x60, URZ ;  /* 0x00000060221a8890 */ /* 0x000fe2000fffe0ff */
[----:B------:R-:W-:Y:S01]  /*5050*/  IMAD.IADD R2, R10, 0x1, R86 ;  /* 0x000000010a027824 */ /* 0x000fe200078e0256 */
[----:B------:R-:W-:Y:S01]  /*5060*/  @!UP0 UIADD3 UR24, UPT, UPT, UR4, 0x6200, URZ ;  /* 0x0000620004188890 */ /* 0x000fe2000fffe0ff */
[----:B------:R-:W-:Y:S01]  /*5070*/  ISETP.NE.AND P0, PT, R31, 0x2, PT ;  /* 0x000000021f00780c */ /* 0x000fe20003f05270 */
[----:B------:R-:W-:Y:S01]  /*5080*/  @!UP0 UIADD3 UR25, UPT, UPT, UR4, 0x68, URZ ;  /* 0x0000006804198890 */ /* 0x000fe2000fffe0ff */
[----:B------:R-:W-:Y:S01]  /*5090*/  @!P4 R2UR UR6, R0 ;  /* 0x000000000006c2ca */ /* 0x000fe200000e0000 */
[----:B------:R-:W-:Y:S01]  /*50a0*/  VOTEU.ALL UP0, P4 ;  /* 0x0000000000ff7886 */ /* 0x000fe20002000000 */
[----:B------:R-:W-:Y:S01]  /*50b0*/  UMOV UR27, UR35 ;  /* 0x00000023001b7c82 */ /* 0x000fe20008000000 */
[----:B------:R-:W-:Y:S01]  /*50c0*/  UMOV UR28, UR36 ;  /* 0x00000024001c7c82 */ /* 0x000fe20008000000 */
[----:B------:R-:W-:Y:S01]  /*50d0*/  IMAD.IADD R0, R11, 0x1, R87 ;  /* 0x000000010b007824 */ /* 0x000fe200078e0257 */
[----:B------:R-:W-:Y:S01]  /*50e0*/  R2UR UR12, R2 ;  /* 0x00000000020c72ca */ /* 0x000fe200000e0000 */
[----:B------:R-:W-:Y:S01]  /*50f0*/  IMAD.U32 R8, RZ, RZ, UR7 ;  /* 0x00000007ff087e24 */ /* 0x000fe2000f8e00ff */
[----:B------:R-:W-:Y:S02]  /*5100*/  @P3 R2UR UR36, R29 ;  /* 0x000000001d2432ca */ /* 0x000fe400000e0000 */
[----:B------:R-:W-:Y:S02]  /*5110*/  R2UR UR20, R0 ;  /* 0x00000000001472ca */ /* 0x000fe400000e0000 */
[----:B------:R-:W-:Y:S02]  /*5120*/  SEL R0, RZ, 0x1, P0 ;  /* 0x00000001ff007807 */ /* 0x000fe40000000000 */
[----:B------:R-:W-:Y:S01]  /*5130*/  IMAD.U32 R9, RZ, RZ, UR6 ;  /* 0x00000006ff097e24 */ /* 0x000fe2000f8e00ff */
[----:B------:R-:W-:Y:S02]  /*5140*/  @!P4 R2UR UR6, R8 ;  /* 0x000000000806c2ca */ /* 0x000fe400000e0000 */
[----:B------:R-:W-:Y:S02]  /*5150*/  LOP3.LUT R30, R30, R0, RZ, 0x3c, !PT ;  /* 0x000000001e1e7212 */ /* 0x000fe400078e3cff */
[----:B------:R-:W-:Y:S02]  /*5160*/  @!P4 R2UR UR7, R9 ;  /* 0x000000000907c2ca */ /* 0x000fe400000e0000 */
[----:B------:R-:W-:Y:S02]  /*5170*/  LOP3.LUT R32, R32, 0x1, RZ, 0x3c, !PT ;  /* 0x0000000120207812 */ /* 0x000fe400078e3cff */
[----:B------:R-:W-:Y:S09]  /*5180*/  SEL R31, R31, RZ, P0 ;  /* 0x000000ff1f1f7207 */ /* 0x000ff20000000000 */
[----:B------:R2:W-:Y:S01]  /*5190*/  @!UP0 UTMALDG.3D [UR24], [UR6], desc[UR10] ;  /* 0x00000a18060085b4 */ /* 0x0005e20008011000 */
[----:B------:R2:W-:Y:S01]  /*51a0*/  @!P4 SYNCS.ARRIVE.TRANS64.RED.A0TR RZ, [UR4+0x68], R27 ;  /* 0x0000681bffffc9a7 */ /* 0x0005e20008300404 */
[----:B------:R-:W-:Y:S01]  /*51b0*/  UPLOP3.LUT UP0, UPT, UPT, UPT, UPT, 0x80, 0x8 ;  /* 0x000000000008789c */ /* 0x000fe20003f0f070 */
[----:B------:R-:W-:Y:S01]  /*51c0*/  SYNCS.ARRIVE.TRANS64.RED.A1T0 RZ, [UR5], RZ ;  /* 0x000000ffffff79a7 */ /* 0x000fe20008100405 */
[----:B------:R-:W-:Y:S09]  /*51d0*/  @P3 BRA `(.L_x_88) ;  /* 0xfffffff000a03947 */ /* 0x000ff2000383ffff */
[----:B------:R-:W-:-:S04]  /*51e0*/  SHF.L.U32 R2, R32, 0x1f, RZ ;  /* 0x0000001f20027819 */ /* 0x000fc800000006ff */
[----:B------:R-:W1:Y:S02]  /*51f0*/  SYNCS.PHASECHK.TRANS64.TRYWAIT P0, [UR4+0x70], R2 ;  /* 0x00007002ff0075a7 */ /* 0x000e640008001104 */
[----:B-1----:R-:W-:Y:S05]  /*5200*/  @!P0 BRA `(.L_x_89) ;  /* 0x0000004c00008947 */ /* 0x002fea0003800000 */
.L_x_177:
[----:B------:R-:W3:Y:S02]  /*5210*/  SYNCS.PHASECHK.TRANS64.TRYWAIT P0, [UR4+0x78], R2 ;  /* 0x00007802ff0075a7 */ /* 0x000ee40008001104 */
[----:B---3--:R-:W-:Y:S05]  /*5220*/  @!P0 BRA `(.L_x_90) ;  /* 0x0000004c00108947 */ /* 0x008fea0003800000 */
.L_x_179:
[----:B------:R-:W3:Y:S02]  /*5230*/  SYNCS.PHASECHK.TRANS64.TRYWAIT P0, [UR4+0x80], R2 ;  /* 0x00008002ff0075a7 */ /* 0x000ee40008001104 */
[----:B---3--:R-:W-:Y:S05]  /*5240*/  @!P0 BRA `(.L_x_91) ;  /* 0x0000004c00208947 */ /* 0x008fea0003800000 */
.L_x_181:
[----:B-1----:R-:W-:-:S07]  /*5250*/  MOV R0, UR4 ;  /* 0x0000000400007c02 */ /* 0x002fce0008000f00 */
.L_x_92:
[----:B-1----:R-:W-:-:S04]  /*5260*/  SHF.L.U32 R2, R32, 0x1f, RZ ;  /* 0x0000001f20027819 */ /* 0x002fc800000006ff */
[----:B------:R1:W3:Y:S03]  /*5270*/  SYNCS.PHASECHK.TRANS64.TRYWAIT P0, [R0+URZ+0x88], R2 ;  /* 0x00008802000075a7 */ /* 0x0002e600080011ff */
[----:B---3--:R-:W-:Y:S05]  /*5280*/  @!P0 NANOSLEEP.SYNCS 0x989680 ;  /* 0x009896800000895d */ /* 0x008fea0003900000 */
[----:B------:R-:W3:Y:S02]  /*5290*/  @!P0 SYNCS.PHASECHK.TRANS64 P0, [R0+URZ+0x88], R2 ;  /* 0x00008802000085a7 */ /* 0x000ee400080010ff */
[----:B--23--:R-:W-:Y:S05]  /*52a0*/  @P0 EXIT ;  /* 0x000000000000094d */ /* 0x00cfea0003800000 */
[----:B------:R-:W-:Y:S05]  /*52b0*/  BRA `(.L_x_92) ;  /* 0xfffffffc00e87947 */ /* 0x000fea000383ffff */
.L_x_77:
[----:B------:R-:W-:-:S06]  /*52c0*/  UISETP.GE.AND UP0, UPT, UR7, 0x4, UPT ;  /* 0x000000040700788c */ /* 0x000fcc000bf06270 */
[----:B------:R-:W-:-:S13]  /*52d0*/  PLOP3.LUT P0, PT, PT, PT, UP0, 0x80, 0x8 ;  /* 0x000000000008781c */ /* 0x000fda0003f0f008 */
[----:B------:R-:W-:Y:S05]  /*52e0*/  @!P0 EXIT ;  /* 0x000000000000894d */ /* 0x000fea0003800000 */
[----:B------:R-:W-:Y:S01]  /*52f0*/  BAR.SYNC.DEFER_BLOCKING 0x6, 0xa0 ;  /* 0x0182800000007b1d */ /* 0x000fe20000010000 */
[C---:B------:R-:W-:Y:S01]  /*5300*/  IMAD.SHL.U32 R2, R101.reuse, 0x20, RZ ;  /* 0x0000002065027824 */ /* 0x040fe200078e00ff */
[C---:B------:R-:W-:Y:S01]  /*5310*/  SHF.L.U32 R46, R101.reuse, 0x10, RZ ;  /* 0x00000010652e7819 */ /* 0x040fe200000006ff */
[C---:B------:R-:W-:Y:S01]  /*5320*/  IMAD.SHL.U32 R100, R101.reuse, 0x4, RZ ;  /* 0x0000000465647824 */ /* 0x040fe200078e00ff */
[C---:B------:R-:W-:Y:S01]  /*5330*/  LOP3.LUT R102, R101.reuse, 0x60, RZ, 0xc0, !PT ;  /* 0x0000006065667812 */ /* 0x040fe200078ec0ff */
[----:B------:R-:W-:Y:S01]  /*5340*/  HFMA2 R97, -RZ, RZ, 0, 5.9604644775390625e-08 ;  /* 0x00000001ff617431 */ /* 0x000fe200000001ff */
[----:B------:R-:W-:Y:S02]  /*5350*/  UMOV UR48, 0x400 ;  /* 0x0000040000307882 */ /* 0x000fe40000000000 */
[----:B------:R-:W1:Y:S01]  /*5360*/  LDC R91, c[0x0][0x370] ;  /* 0x0000dc00ff5b7b82 */ /* 0x000e620000000800 */
[----:B------:R-:W-:Y:S01]  /*5370*/  ULEA UR48, UR37, UR48, 0x18 ;  /* 0x0000003025307291 */ /* 0x000fe2000f8ec0ff */
[----:B------:R-:W-:Y:S01]  /*5380*/  LOP3.LUT R3, R2, 0xc0, RZ, 0xc0, !PT ;  /* 0x000000c002037812 */ /* 0x000fe200078ec0ff */
[----:B------:R-:W-:Y:S01]  /*5390*/  HFMA2 R95, -RZ, RZ, 0, 0 ;  /* 0x00000000ff5f7431 */ /* 0x000fe200000001ff */
[----:B------:R-:W-:Y:S01]  /*53a0*/  LOP3.LUT R99, R101, 0x2, RZ, 0xc0, !PT ;  /* 0x0000000265637812 */ /* 0x000fe200078ec0ff */
[----:B------:R-:W-:Y:S01]  /*53b0*/  UIADD3 UR4, UPT, UPT, UR48, 0x200, URZ ;  /* 0x0000020030047890 */ /* 0x000fe2000fffe0ff */
[----:B------:R-:W-:Y:S01]  /*53c0*/  LOP3.LUT R100, R3, 0x18, R100, 0xf8, !PT ;  /* 0x0000001803647812 */ /* 0x000fe200078ef864 */
[----:B------:R-:W-:Y:S01]  /*53d0*/  IMAD.MOV.U32 R45, RZ, RZ, RZ ;  /* 0x000000ffff2d7224 */ /* 0x000fe200078e00ff */
[----:B------:R-:W3:Y:S01]  /*53e0*/  LDC R42, c[0x0][0xf0c] ;  /* 0x0003c300ff2a7b82 */ /* 0x000ee20000000800 */
[----:B------:R-:W-:Y:S01]  /*53f0*/  LOP3.LUT R46, R46, 0x600000, RZ, 0xc0, !PT ;  /* 0x006000002e2e7812 */ /* 0x000fe200078ec0ff */
[----:B------:R-:W-:Y:S01]  /*5400*/  IMAD.MOV.U32 R105, RZ, RZ, RZ ;  /* 0x000000ffff697224 */ /* 0x000fe200078e00ff */
[----:B------:R-:W-:Y:S01]  /*5410*/  LOP3.LUT R100, R100, 0xf20, R2, 0xf8, !PT ;  /* 0x00000f2064647812 */ /* 0x000fe200078ef802 */
[----:B------:R-:W-:Y:S01]  /*5420*/  IMAD.U32 R93, RZ, RZ, UR4 ;  /* 0x00000004ff5d7e24 */ /* 0x000fe2000f8e00ff */
[----:B------:R-:W-:Y:S01]  /*5430*/  LOP3.LUT R101, R101, 0x4, RZ, 0xc0, !PT ;  /* 0x0000000465657812 */ /* 0x000fe200078ec0ff */
[----:B------:R-:W4:Y:S01]  /*5440*/  LDCU.64 UR52, c[0x0][0x348] ;  /* 0x00006900ff3477ac */ /* 0x000f220008000a00 */
[----:B------:R-:W-:Y:S01]  /*5450*/  MOV R96, RZ ;  /* 0x000000ff00607202 */ /* 0x000fe20000000f00 */
[----:B------:R-:W1:Y:S01]  /*5460*/  LDC R89, c[0x0][0xf20] ;  /* 0x0003c800ff597b82 */ /* 0x000e620000000800 */
[----:B------:R-:W2:Y:S01]  /*5470*/  LDS R0, [UR48+0x130] ;  /* 0x00013030ff007984 */ /* 0x000ea20008000800 */
[----:B------:R-:W-:Y:S01]  /*5480*/  IMAD R100, R100, 0x2, R93 ;  /* 0x0000000264647824 */ /* 0x000fe200078e025d */
[----:B------:R-:W1:Y:S03]  /*5490*/  LDCU.64 UR38, c[0x0][0xc88] ;  /* 0x00019100ff2677ac */ /* 0x000e660008000a00 */
[--C-:B------:R-:W-:Y:S01]  /*54a0*/  IMAD R99, R99, -0x10, R100.reuse ;  /* 0xfffffff063637824 */ /* 0x100fe200078e0264 */
[----:B------:R-:W1:Y:S01]  /*54b0*/  LDCU.64 UR44, c[0x0][0xc90] ;  /* 0x00019200ff2c77ac */ /* 0x000e620008000a00 */
[----:B------:R-:W1:Y:S01]  /*54c0*/  LDC R41, c[0x0][0xf30] ;  /* 0x0003cc00ff297b82 */ /* 0x000e620000000800 */
[----:B------:R-:W-:Y:S01]  /*54d0*/  IMAD R98, R101, -0x10, R100 ;  /* 0xfffffff065627824 */ /* 0x000fe200078e0264 */
[----:B------:R-:W-:Y:S01]  /*54e0*/  UMOV UR49, URZ ;  /* 0x000000ff00317c82 */ /* 0x000fe20008000000 */
[----:B------:R-:W-:-:S05]  /*54f0*/  UMOV UR51, URZ ;  /* 0x000000ff00337c82 */ /* 0x000fca0008000000 */
[----:B------:R-:W1:Y:S08]  /*5500*/  LDC.64 R84, c[0x0][0xf10] ;  /* 0x0003c400ff547b82 */ /* 0x000e700000000a00 */
[----:B------:R-:W1:Y:S08]  /*5510*/  LDC.64 R38, c[0x0][0xf18] ;  /* 0x0003c600ff267b82 */ /* 0x000e700000000a00 */
[----:B------:R-:W1:Y:S08]  /*5520*/  LDC.64 R36, c[0x0][0xf28] ;  /* 0x0003ca00ff247b82 */ /* 0x000e700000000a00 */
[----:B------:R-:W1:Y:S01]  /*5530*/  LDC.64 R82, c[0x0][0xcb0] ;  /* 0x00032c00ff527b82 */ /* 0x000e620000000a00 */
[----:B--2---:R-:W-:-:S07]  /*5540*/  IMAD.IADD R46, R0, 0x1, R46 ;  /* 0x00000001002e7824 */ /* 0x004fce00078e022e */
[----:B------:R-:W2:Y:S08]  /*5550*/  LDC.64 R80, c[0x0][0xca8] ;  /* 0x00032a00ff507b82 */ /* 0x000eb00000000a00 */
[----:B---34-:R-:W1:Y:S02]  /*5560*/  LDC R90, c[0x0][0x374] ;  /* 0x0000dd00ff5a7b82 */ /* 0x018e640000000800 */
.L_x_136:
[----:B------:R-:W-:Y:S02]  /*5570*/  LEA R0, R105, UR48, 0x3 ;  /* 0x0000003069007c11 */ /* 0x000fe4000f8e18ff */
[----:B------:R-:W-:Y:S02]  /*5580*/  SHF.L.U32 R2, R95, 0x1f, RZ ;  /* 0x0000001f5f027819 */ /* 0x000fe400000006ff */
[----:B-1----:R-:W-:Y:S02]  /*5590*/  LEA R16, R105, UR48, 0x4 ;  /* 0x0000003069107c11 */ /* 0x002fe4000f8e20ff */
[----:B---3--:R-:W3:Y:S02]  /*55a0*/  SYNCS.PHASECHK.TRANS64.TRYWAIT P0, [R0+URZ+0xa0], R2 ;  /* 0x0000a002000075a7 */ /* 0x008ee400080011ff */
[----:B---3--:R-:W-:Y:S05]  /*55b0*/  @!P0 BRA `(.L_x_93) ;  /* 0x00000048005c8947 */ /* 0x008fea0003800000 */
.L_x_182:
[----:B------:R-:W4:Y:S01]  /*55c0*/  LDC.64 R10, c[0x0][0xf10] ;  /* 0x0003c400ff0a7b82 */ /* 0x000f220000000a00 */
[----:B------:R-:W2:Y:S01]  /*55d0*/  LDS.128 R16, [R16+0x110] ;  /* 0x0001100010107984 */ /* 0x000ea20000000c00 */
[----:B-1----:R-:W-:Y:S01]  /*55e0*/  ISETP.NE.AND P1, PT, R41, 0x1, PT ;  /* 0x000000012900780c */ /* 0x002fe20003f25270 */
[----:B---3--:R-:W-:Y:S01]  /*55f0*/  VIADD R0, R0, 0xb0 ;  /* 0x000000b000007836 */ /* 0x008fe20000000000 */
[----:B------:R-:W-:Y:S04]  /*5600*/  ISETP.GE.AND P0, PT, R40, 0x1, PT ;  /* 0x000000012800780c */ /* 0x000fe80003f06270 */
[----:B------:R-:W1:Y:S01]  /*5610*/  LDC.64 R8, c[0x0][0xf18] ;  /* 0x0003c600ff087b82 */ /* 0x000e620000000a00 */
[----:B------:R-:W-:Y:S01]  /*5620*/  PRMT R0, RZ, 0x654, R0 ;  /* 0x00000654ff007816 */ /* 0x000fe20000000000 */
[----:B------:R-:W-:Y:S01]  /*5630*/  @!PT LDS RZ, [RZ] ;  /* 0x00000000fffff984 */ /* 0x000fe20000000800 */
[----:B------:R-:W-:Y:S01]  /*5640*/  @!PT LDS RZ, [RZ] ;  /* 0x00000000fffff984 */ /* 0x000fe20000000800 */
[----:B------:R-:W-:Y:S01]  /*5650*/  @!PT LDS RZ, [RZ] ;  /* 0x00000000fffff984 */ /* 0x000fe20000000800 */
[----:B------:R-:W-:Y:S01]  /*5660*/  @!PT LDS RZ, [RZ] ;  /* 0x00000000fffff984 */ /* 0x000fe20000000800 */
[----:B------:R3:W-:Y:S06]  /*5670*/  MEMBAR.ALL.CTA ;  /* 0x0000000000007992 */ /* 0x0007ec0000008000 */
[----:B---3--:R-:W3:Y:S01]  /*5680*/  FENCE.VIEW.ASYNC.S ;  /* 0x00000000000073c6 */ /* 0x008ee20000000000 */
[----:B------:R-:W1:Y:S08]  /*5690*/  @!P1 LDC R12, c[0x0][0xf20] ;  /* 0x0003c800ff0c9b82 */ /* 0x000e700000000800 */
[----:B------:R-:W1:Y:S01]  /*56a0*/  @!P1 LDC R7, c[0x0][0xf0c] ;  /* 0x0003c300ff079b82 */ /* 0x000e620000000800 */
[----:B---3--:R3:W-:Y:S01]  /*56b0*/  SYNCS.ARRIVE.TRANS64.RED.A1T0 RZ, [R0+URZ], RZ ;  /* 0x000000ff00ff79a7 */ /* 0x0087e200081004ff */
[----:B--2---:R-:W-:Y:S04]  /*56c0*/  LOP3.LUT P4, RZ, R18, 0x1, RZ, 0xc0, !PT ;  /* 0x0000000112ff7812 */ /* 0x004fe8000788c0ff */
[----:B------:R-:W-:Y:S09]  /*56d0*/  P2R R103, PR, RZ, 0x10 ;  /* 0x00000010ff677803 */ /* 0x000ff20000000000 */
[----:B------:R-:W-:Y:S02]  /*56e0*/  @P4 MOV R44, R16 ;  /* 0x00000010002c4202 */ /* 0x000fe40000000f00 */
[----:B------:R-:W-:Y:S01]  /*56f0*/  @P4 LOP3.LUT R43, R17, 0xffff, RZ, 0xc0, !PT ;  /* 0x0000ffff112b4812 */ /* 0x000fe200078ec0ff */
[----:B---34-:R-:W-:Y:S06]  /*5700*/  @!P0 BRA `(.L_x_94) ;  /* 0x0000000000a48947 */ /* 0x018fec0003800000 */
[----:B------:R-:W-:Y:S01]  /*5710*/  IMAD.HI.U32 R0, R90, R39, RZ ;  /* 0x000000275a007227 */ /* 0x000fe200078e00ff */
[----:B------:R-:W-:Y:S02]  /*5720*/  ISETP.NE.AND P0, PT, R38, 0x1, PT ;  /* 0x000000012600780c */ /* 0x000fe40003f05270 */
[----:B------:R-:W-:Y:S01]  /*5730*/  ISETP.NE.AND P2, PT, R40, 0x1, PT ;  /* 0x000000012800780c */ /* 0x000fe20003f45270 */
[----:B------:R-:W-:Y:S01]  /*5740*/  IMAD.HI.U32 R4, R91, R84, RZ ;  /* 0x000000545b047227 */ /* 0x000fe200078e00ff */
[----:B------:R-:W-:Y:S02]  /*5750*/  SHF.R.U32.HI R0, RZ, R89, R0 ;  /* 0x00000059ff007219 */ /* 0x000fe40000011600 */
[----:B------:R-:W-:Y:S01]  /*5760*/  ISETP.NE.AND P3, PT, R42, 0x1, PT ;  /* 0x000000012a00780c */ /* 0x000fe20003f65270 */
[----:B------:R-:W-:Y:S01]  /*5770*/  IMAD.HI.U32 R6, R43, R39, RZ ;  /* 0x000000272b067227 */ /* 0x000fe200078e00ff */
[-C--:B------:R-:W-:Y:S02]  /*5780*/  SHF.R.U32.HI R4, RZ, R85.reuse, R4 ;  /* 0x00000055ff047219 */ /* 0x080fe40000011604 */
[----:B------:R-:W-:Y:S01]  /*5790*/  SEL R0, R90, R0, !P0 ;  /* 0x000000005a007207 */ /* 0x000fe20004000000 */
[----:B------:R-:W-:Y:S01]  /*57a0*/  IMAD.HI.U32 R5, R44, R84, RZ ;  /* 0x000000542c057227 */ /* 0x000fe200078e00ff */
[----:B------:R-:W-:Y:S03]  /*57b0*/  SEL R4, R91, R4, !P3 ;  /* 0x000000045b047207 */ /* 0x000fe60005800000 */
[-C--:B------:R-:W-:Y:S01]  /*57c0*/  IMAD.HI.U32 R3, R0, R36.reuse, RZ ;  /* 0x0000002400037227 */ /* 0x080fe200078e00ff */
[----:B------:R-:W-:Y:S03]  /*57d0*/  SHF.R.U32.HI R5, RZ, R85, R5 ;  /* 0x00000055ff057219 */ /* 0x000fe60000011605 */
[----:B------:R-:W-:Y:S01]  /*57e0*/  IMAD.HI.U32 R2, R4, R36, RZ ;  /* 0x0000002404027227 */ /* 0x000fe200078e00ff */
[----:B------:R-:W-:Y:S02]  /*57f0*/  @P2 SHF.R.U32.HI R0, RZ, R37, R3 ;  /* 0x00000025ff002219 */ /* 0x000fe40000011603 */
[----:B------:R-:W-:Y:S02]  /*5800*/  SHF.R.U32.HI R3, RZ, R89, R6 ;  /* 0x00000059ff037219 */ /* 0x000fe40000011606 */
[----:B------:R-:W-:Y:S01]  /*5810*/  @P2 SHF.R.U32.HI R4, RZ, R37, R2 ;  /* 0x00000025ff042219 */ /* 0x000fe20000011602 */
[----:B------:R-:W-:Y:S01]  /*5820*/  IMAD R0, R40, R0, RZ ;  /* 0x0000000028007224 */ /* 0x000fe200078e02ff */
[----:B------:R-:W-:Y:S02]  /*5830*/  SEL R3, R43, R3, !P0 ;  /* 0x000000032b037207 */ /* 0x000fe40004000000 */
[----:B------:R-:W-:Y:S01]  /*5840*/  SEL R2, R44, R5, !P3 ;  /* 0x000000052c027207 */ /* 0x000fe20005800000 */
[----:B------:R-:W-:Y:S01]  /*5850*/  IMAD R5, R40, R4, RZ ;  /* 0x0000000428057224 */ /* 0x000fe200078e02ff */
[C---:B------:R-:W-:Y:S01]  /*5860*/  ISETP.GE.AND P0, PT, R3.reuse, R0, PT ;  /* 0x000000000300720c */ /* 0x040fe20003f06270 */
[C---:B------:R-:W-:Y:S03]  /*5870*/  IMAD.HI.U32 R0, R3.reuse, R36, RZ ;  /* 0x0000002403007227 */ /* 0x040fe600078e00ff */
[C---:B------:R-:W-:Y:S02]  /*5880*/  ISETP.GE.OR P0, PT, R2.reuse, R5, P0 ;  /* 0x000000050200720c */ /* 0x040fe40000706670 */
[----:B------:R-:W-:Y:S04]  /*5890*/  SHF.R.U32.HI R0, RZ, R37, R0 ;  /* 0x00000025ff007219 */ /* 0x000fe80000011600 */
[C---:B------:R-:W-:Y:S05]  /*58a0*/  SEL R6, R3.reuse, R0, !P2 ;  /* 0x0000000003067207 */ /* 0x040fea0005000000 */
        /* <DEDUP_REMOVED lines=14> */
[----:B------:R-:W-:Y:S07]  /*5990*/  IMAD R43, R3, R38, R43 ;  /* 0x00000026032b7224 */ /* 0x000fee00078e022b */
.L_x_94:
[----:B-1----:R-:W-:Y:S01]  /*59a0*/  @!P1 IMAD.HI.U32 R2, R43, R9, RZ ;  /* 0x000000092b029227 */ /* 0x002fe200078e00ff */
[----:B------:R-:W-:Y:S01]  /*59b0*/  @!P1 ISETP.NE.AND P0, PT, R8, 0x1, PT ;  /* 0x000000010800980c */ /* 0x000fe20003f05270 */
[----:B------:R-:W-:Y:S01]  /*59c0*/  USHF.L.U32 UR42, UR20, 0x7, URZ ;  /* 0x00000007142a7899 */ /* 0x000fe200080006ff */
[----:B------:R-:W-:Y:S01]  /*59d0*/  @!P1 ISETP.NE.AND P2, PT, R7, 0x1, PT ;  /* 0x000000010700980c */ /* 0x000fe20003f45270 */
[C---:B------:R-:W-:Y:S01]  /*59e0*/  @!P1 IMAD.HI.U32 R0, R44.reuse, R10, RZ ;  /* 0x0000000a2c009227 */ /* 0x040fe200078e00ff */
[----:B------:R-:W-:Y:S01]  /*59f0*/  @!P1 SHF.R.U32.HI R2, RZ, R12, R2 ;  /* 0x0000000cff029219 */ /* 0x000fe20000011602 */
[----:B------:R-:W-:Y:S01]  /*5a00*/  USHF.L.U32 UR41, UR12, 0x7, URZ ;  /* 0x000000070c297899 */ /* 0x000fe200080006ff */
[----:B------:R-:W-:Y:S01]  /*5a10*/  @P4 SHF.R.U32.HI R94, RZ, 0x10, R17 ;  /* 0x00000010ff5e4819 */ /* 0x000fe20000011611 */
[----:B------:R-:W-:Y:S01]  /*5a20*/  VIADD R105, R105, 0x1 ;  /* 0x0000000169697836 */ /* 0x000fe20000000000 */
[----:B------:R-:W-:Y:S01]  /*5a30*/  @!P1 SEL R2, R43, R2, !P0 ;  /* 0x000000022b029207 */ /* 0x000fe20004000000 */
[----:B------:R-:W-:Y:S01]  /*5a40*/  BSSY.RECONVERGENT B6, `(.L_x_95) ;  /* 0x0000028000067945 */ /* 0x000fe20003800200 */
[----:B------:R-:W-:Y:S02]  /*5a50*/  @!P1 SHF.R.U32.HI R0, RZ, R11, R0 ;  /* 0x0000000bff009219 */ /* 0x000fe40000011600 */
[----:B------:R-:W-:Y:S02]  /*5a60*/  LOP3.LUT P0, RZ, R93, 0x1b0, RZ, 0xc0, !PT ;  /* 0x000001b05dff7812 */ /* 0x000fe4000780c0ff */
[----:B------:R-:W-:Y:S05]  /*5a70*/  @!P1 SEL R3, R44, R0, !P2 ;  /* 0x000000002c039207 */ /* 0x000fea0005000000 */
[----:B------:R-:W-:Y:S02]  /*5a80*/  @!P1 IMAD.IADD R0, R2, 0x1, -R3 ;  /* 0x0000000102009824 */ /* 0x000fe400078e0a03 */
[----:B------:R-:W-:Y:S02]  /*5a90*/  @!P1 IMAD.IADD R2, R3, 0x1, -R2 ;  /* 0x0000000103029824 */ /* 0x000fe400078e0a02 */
[----:B------:R-:W-:Y:S02]  /*5aa0*/  @!P1 IMAD R44, R0, R7, R44 ;  /* 0x00000007002c9224 */ /* 0x000fe400078e022c */
[----:B------:R-:W-:Y:S01]  /*5ab0*/  @!P1 IMAD R43, R2, R8, R43 ;  /* 0x00000008022b9224 */ /* 0x000fe200078e022b */
[----:B------:R-:W-:Y:S06]  /*5ac0*/  @!P0 BRA `(.L_x_96) ;  /* 0x00000000007c8947 */ /* 0x000fec0003800000 */
[----:B------:R-:W1:Y:S01]  /*5ad0*/  LDCU.64 UR8, c[0x4][0x80] ;  /* 0x01001000ff0877ac */ /* 0x000e620008000a00 */
[----:B------:R-:W-:Y:S01]  /*5ae0*/  MOV R2, 0x0 ;  /* 0x0000000000027802 */ /* 0x000fe20000000f00 */
[----:B------:R-:W-:Y:S02]  /*5af0*/  HFMA2 R12, -RZ, RZ, 0, 5.9604644775390625e-08 ;  /* 0x00000001ff0c7431 */ /* 0x000fe400000001ff */
[----:B------:R-:W-:Y:S01]  /*5b00*/  IMAD.MOV.U32 R8, RZ, RZ, 0x70 ;  /* 0x00000070ff087424 */ /* 0x000fe200078e00ff */
[----:B------:R2:W3:Y:S01]  /*5b10*/  LDC.64 R14, c[0x4][R2] ;  /* 0x01000000020e7b82 */ /* 0x0004e20000000a00 */
[----:B------:R-:W4:Y:S01]  /*5b20*/  LDCU.64 UR6, c[0x4][0x88] ;  /* 0x01001100ff0677ac */ /* 0x000f220008000a00 */
[----:B------:R-:W-:Y:S01]  /*5b30*/  IMAD.MOV.U32 R13, RZ, RZ, RZ ;  /* 0x000000ffff0d7224 */ /* 0x000fe200078e00ff */
[----:B------:R-:W2:Y:S01]  /*5b40*/  LDCU.64 UR4, c[0x4][0x8] ;  /* 0x01000100ff0477ac */ /* 0x000ea20008000a00 */
[----:B-1----:R-:W-:Y:S01]  /*5b50*/  MOV R5, UR9 ;  /* 0x0000000900057c02 */ /* 0x002fe20008000f00 */
[----:B------:R-:W-:Y:S01]  /*5b60*/  IMAD.U32 R4, RZ, RZ, UR8 ;  /* 0x00000008ff047e24 */ /* 0x000fe2000f8e00ff */
[----:B----4-:R-:W-:Y:S01]  /*5b70*/  MOV R7, UR7 ;  /* 0x0000000700077c02 */ /* 0x010fe20008000f00 */
[----:B------:R-:W-:Y:S01]  /*5b80*/  IMAD.U32 R6, RZ, RZ, UR6 ;  /* 0x00000006ff067e24 */ /* 0x000fe2000f8e00ff */
[----:B--2---:R-:W-:Y:S01]  /*5b90*/  MOV R11, UR5 ;  /* 0x00000005000b7c02 */ /* 0x004fe20008000f00 */
[----:B------:R-:W-:Y:S02]  /*5ba0*/  IMAD.U32 R10, RZ, RZ, UR4 ;  /* 0x00000004ff0a7e24 */ /* 0x000fe4000f8e00ff */
[----:B------:R-:W-:Y:S07]  /*5bb0*/  LEPC R20, `(.L_x_97) ;  /* 0x000000001014794e */ /* 0x000fee0000000000 */
[----:B---3-5:R-:W-:Y:S05]  /*5bc0*/  CALL.ABS.NOINC R14 ;  /* 0x000000000e007343 */ /* 0x028fea0003c00000 */
.L_x_97:
[----:B------:R-:W1:Y:S01]  /*5bd0*/  LDCU.64 UR8, c[0x4][0x80] ;  /* 0x01001000ff0877ac */ /* 0x000e620008000a00 */
[----:B------:R-:W2:Y:S01]  /*5be0*/  LDC.64 R2, c[0x4][R2] ;  /* 0x0100000002027b82 */ /* 0x000ea20000000a00 */
[----:B------:R-:W-:Y:S02]  /*5bf0*/  HFMA2 R12, -RZ, RZ, 0, 5.9604644775390625e-08 ;  /* 0x00000001ff0c7431 */ /* 0x000fe400000001ff */
[----:B------:R-:W-:Y:S02]  /*5c00*/  IMAD.MOV.U32 R8, RZ, RZ, 0x70 ;  /* 0x00000070ff087424 */ /* 0x000fe400078e00ff */
[----:B------:R-:W-:Y:S01]  /*5c10*/  IMAD.MOV.U32 R13, RZ, RZ, RZ ;  /* 0x000000ffff0d7224 */ /* 0x000fe200078e00ff */
[----:B------:R-:W3:Y:S01]  /*5c20*/  LDCU.64 UR6, c[0x4][0x88] ;  /* 0x01001100ff0677ac */ /* 0x000ee20008000a00 */
[----:B------:R-:W4:Y:S01]  /*5c30*/  LDCU.64 UR4, c[0x4][0x8] ;  /* 0x01000100ff0477ac */ /* 0x000f220008000a00 */
[----:B-1----:R-:W-:Y:S02]  /*5c40*/  MOV R4, UR8 ;  /* 0x0000000800047c02 */ /* 0x002fe40008000f00 */
[----:B------:R-:W-:Y:S02]  /*5c50*/  MOV R5, UR9 ;  /* 0x0000000900057c02 */ /* 0x000fe40008000f00 */
[----:B---3--:R-:W-:Y:S01]  /*5c60*/  MOV R7, UR7 ;  /* 0x0000000700077c02 */ /* 0x008fe20008000f00 */
[----:B------:R-:W-:Y:S01]  /*5c70*/  IMAD.U32 R6, RZ, RZ, UR6 ;  /* 0x00000006ff067e24 */ /* 0x000fe2000f8e00ff */
[----:B----4-:R-:W-:Y:S01]  /*5c80*/  MOV R11, UR5 ;  /* 0x00000005000b7c02 */ /* 0x010fe20008000f00 */
[----:B------:R-:W-:Y:S02]  /*5c90*/  IMAD.U32 R10, RZ, RZ, UR4 ;  /* 0x00000004ff0a7e24 */ /* 0x000fe4000f8e00ff */
[----:B------:R-:W-:Y:S07]  /*5ca0*/  LEPC R20, `(.L_x_96) ;  /* 0x000000001014794e */ /* 0x000fee0000000000 */
[----:B--2---:R-:W-:Y:S05]  /*5cb0*/  CALL.ABS.NOINC R2 ;  /* 0x0000000002007343 */ /* 0x004fea0003c00000 */
.L_x_96:
[----:B------:R-:W-:Y:S05]  /*5cc0*/  BSYNC.RECONVERGENT B6 ;  /* 0x0000000000067941 */ /* 0x000fea0003800200 */
.L_x_95:
[----:B------:R-:W-:Y:S01]  /*5cd0*/  ISETP.NE.U32.AND P4, PT, R82, RZ, PT ;  /* 0x000000ff5200720c */ /* 0x000fe20003f85070 */
[----:B------:R-:W-:Y:S01]  /*5ce0*/  UISETP.NE.AND UP2, UPT, UR50, URZ, UPT ;  /* 0x000000ff3200728c */ /* 0x000fe2000bf45270 */
[----:B------:R-:W-:Y:S01]  /*5cf0*/  ISETP.NE.U32.AND P2, PT, RZ, UR38, PT ;  /* 0x00000026ff007c0c */ /* 0x000fe2000bf45070 */
[----:B------:R-:W-:Y:S01]  /*5d00*/  UISETP.NE.U32.AND UP1, UPT, UR44, URZ, UPT ;  /* 0x000000ff2c00728c */ /* 0x000fe2000bf25070 */
[----:B------:R-:W-:Y:S01]  /*5d10*/  ISETP.NE.AND.EX P4, PT, R83, RZ, PT, P4 ;  /* 0x000000ff5300720c */ /* 0x000fe20003f85340 */
[----:B------:R-:W-:Y:S01]  /*5d20*/  UPLOP3.LUT UP0, UPT, UPT, UPT, UPT, 0x40, 0x4 ;  /* 0x000000000004789c */ /* 0x000fe20003f0e870 */
[----:B------:R-:W-:Y:S01]  /*5d30*/  ISETP.NE.AND.EX P2, PT, RZ, UR39, PT, P2 ;  /* 0x00000027ff007c0c */ /* 0x000fe2000bf45320 */
[----:B------:R-:W-:Y:S01]  /*5d40*/  UISETP.NE.AND.EX UP1, UPT, UR45, URZ, UPT, UP1 ;  /* 0x000000ff2d00728c */ /* 0x000fe2000bf25310 */
[----:B------:R-:W-:Y:S04]  /*5d50*/  PLOP3.LUT P1, PT, PT, PT, UP2, 0x80, 0x8 ;  /* 0x000000000008781c */ /* 0x000fe80003f2f028 */
[----:B------:R-:W-:Y:S06]  /*5d60*/  @UP2 UPLOP3.LUT UP0, UPT, UPT, UPT, UP1, 0x80, 0x8 ;  /* 0x000000000008289c */ /* 0x000fec0003f0f010 */
[----:B------:R-:W-:Y:S01]  /*5d70*/  PLOP3.LUT P0, PT, PT, PT, UP0, 0x80, 0x8 ;  /* 0x000000000008781c */ /* 0x000fe20003f0f008 */
[----:B------:R-:W-:Y:S01]  /*5d80*/  @!UPT UIADD3 URZ, UPT, UPT, URZ, URZ, URZ ;  /* 0x000000fffffff290 */ /* 0x000fe2000fffe0ff */
[----:B------:R-:W-:Y:S11]  /*5d90*/  BRA.U !UP1, `(.L_x_98) ;  /* 0x0000000109387547 */ /* 0x000ff6000b800000 */
[----:B------:R-:W-:Y:S01]  /*5da0*/  UISETP.NE.U32.AND UP0, UPT, UR38, URZ, UPT ;  /* 0x000000ff2600728c */ /* 0x000fe2000bf05070 */
[----:B------:R-:W-:Y:S02]  /*5db0*/  HFMA2 R0, -RZ, RZ, 0, 5.9604644775390625e-08 ;  /* 0x00000001ff007431 */ /* 0x000fe400000001ff */
[----:B------:R-:W-:Y:S01]  /*5dc0*/  IMAD.MOV.U32 R88, RZ, RZ, 0x1 ;  /* 0x00000001ff587424 */ /* 0x000fe200078e00ff */
[----:B------:R-:W-:Y:S06]  /*5dd0*/  UISETP.NE.AND.EX UP0, UPT, UR39, URZ, UPT, UP0 ;  /* 0x000000ff2700728c */ /* 0x000fec000bf05300 */
[----:B------:R-:W-:Y:S05]  /*5de0*/  PLOP3.LUT P3, PT, PT, PT, UP0, 0x80, 0x8 ;  /* 0x000000000008781c */ /* 0x000fea0003f6f008 */
[----:B------:R-:W1:Y:S01]  /*5df0*/  @UP0 LDCU.64 UR6, c[0x0][0xc88] ;  /* 0x00019100ff0607ac */ /* 0x000e620008000a00 */
[----:B------:R-:W-:Y:S07]  /*5e00*/  @UP0 UIMAD UR4, UR36, UR44, URZ ;  /* 0x0000002c240402a4 */ /* 0x000fee000f8e02ff */
[----:B------:R-:W-:Y:S01]  /*5e10*/  @!P3 PRMT R88, R0, 0x7610, R88 ;  /* 0x000076100058b816 */ /* 0x000fe20000000058 */
[----:B-1----:R-:W-:Y:S03]  /*5e20*/  @UP0 UIMAD.WIDE UR6, UR4, 0x4, UR6 ;  /* 0x00000004040608a5 */ /* 0x002fe6000f8e0206 */
[----:B------:R-:W1:Y:S03]  /*5e30*/  @!UP0 LDCU UR4, c[0x0][0xc80] ;  /* 0x00019000ff0487ac */ /* 0x000e660008000800 */
[----:B------:R-:W-:Y:S01]  /*5e40*/  IMAD.U32 R2, RZ, RZ, UR6 ;  /* 0x00000006ff027e24 */ /* 0x000fe2000f8e00ff */
[----:B------:R-:W-:Y:S05]  /*5e50*/  MOV R3, UR7 ;  /* 0x0000000700037c02 */ /* 0x000fea0008000f00 */
[----:B-----5:R2:W5:Y:S02]  /*5e60*/  @P3 LDG.E R49, desc[UR46][R2.64] ;  /* 0x0000002e02313981 */ /* 0x020564000c1e1900 */
[----:B-12---:R-:W-:Y:S02]  /*5e70*/  @!P3 IMAD.U32 R49, RZ, RZ, UR4 ;  /* 0x00000004ff31be24 */ /* 0x006fe4000f8e00ff */
.L_x_98:
[----:B------:R-:W-:Y:S05]  /*5e80*/  @!P4 BRA `(.L_x_99) ;  /* 0x000000000020c947 */ /* 0x000fea0003800000 */
[----:B------:R-:W-:Y:S04]  /*5e90*/  ISETP.NE.U32.AND P3, PT, R80, RZ, PT ;  /* 0x000000ff5000720c */ /* 0x000fe80003f65070 */
[----:B------:R-:W-:Y:S11]  /*5ea0*/  ISETP.NE.AND.EX P3, PT, R81, RZ, PT, P3 ;  /* 0x000000ff5100720c */ /* 0x000ff60003f65330 */
[----:B------:R-:W-:Y:S02]  /*5eb0*/  @!UPT UIADD3 URZ, UPT, UPT, URZ, URZ, URZ ;  /* 0x000000fffffff290 */ /* 0x000fe4000fffe0ff */
[----:B------:R-:W1:Y:S01]  /*5ec0*/  @P3 LDC.64 R2, c[0x0][0xca8] ;  /* 0x00032a00ff023b82 */ /* 0x000e620000000a00 */
[----:B------:R-:W-:Y:S04]  /*5ed0*/  @P3 IMAD R0, R82, UR36, RZ ;  /* 0x0000002452003c24 */ /* 0x000fe8000f8e02ff */
[----:B-1----:R-:W-:Y:S05]  /*5ee0*/  @P3 IMAD.WIDE R2, R0, 0x4, R2 ;  /* 0x0000000400023825 */ /* 0x002fea00078e0202 */
[----:B-----5:R1:W5:Y:S02]  /*5ef0*/  @P3 LDG.E R47, desc[UR46][R2.64] ;  /* 0x0000002e022f3981 */ /* 0x020364000c1e1900 */
[----:B-1----:R-:W2:Y:S02]  /*5f00*/  @!P3 LDC R47, c[0x0][0xca0] ;  /* 0x00032800ff2fbb82 */ /* 0x002ea40000000800 */
.L_x_99:
[----:B-----5:R-:W-:Y:S01]  /*5f10*/  FSETP.NEU.AND P3, PT, R49, RZ, PT ;  /* 0x000000ff3100720b */ /* 0x020fe20003f6d000 */
[----:B------:R-:W-:Y:S01]  /*5f20*/  BSSY B1, `(.L_x_100) ;  /* 0x0000039000017945 */ /* 0x000fe20003800000 */
[----:B------:R-:W-:Y:S01]  /*5f30*/  SEL R3, RZ, 0xffffffff, P2 ;  /* 0xffffffffff037807 */ /* 0x000fe20001000000 */
[----:B------:R-:W-:Y:S01]  /*5f40*/  IMAD.MOV.U32 R66, RZ, RZ, 0x1 ;  /* 0x00000001ff427424 */ /* 0x000fe200078e00ff */
[----:B------:R-:W-:Y:S01]  /*5f50*/  @P1 LOP3.LUT P2, RZ, R88, 0xff, RZ, 0xc0, !PT ;  /* 0x000000ff58ff1812 */ /* 0x000fe2000784c0ff */
[----:B------:R-:W-:Y:S01]  /*5f60*/  IMAD R48, R45, 0x80, R46 ;  /* 0x000000802d307824 */ /* 0x000fe200078e022e */
[----:B------:R-:W-:Y:S01]  /*5f70*/  @P1 SEL R0, RZ, 0xffffffff, P3 ;  /* 0xffffffffff001807 */ /* 0x000fe20001800000 */
[----:B------:R-:W-:Y:S01]  /*5f80*/  IMAD R106, R101, -0x10, R99 ;  /* 0xfffffff0656a7824 */ /* 0x000fe200078e0263 */
[----:B------:R-:W-:Y:S01]  /*5f90*/  LOP3.LUT R97, R97, 0x1, RZ, 0x3c, !PT ;  /* 0x0000000161617812 */ /* 0x000fe200078e3cff */
[----:B------:R-:W-:Y:S01]  /*5fa0*/  IMAD.MOV.U32 R65, RZ, RZ, RZ ;  /* 0x000000ffff417224 */ /* 0x000fe200078e00ff */
[----:B------:R-:W-:Y:S02]  /*5fb0*/  @P0 SEL R0, R3, R0, !P2 ;  /* 0x0000000003000207 */ /* 0x000fe40005000000 */
[----:B------:R-:W-:Y:S02]  /*5fc0*/  CS2R R78, SRZ ;  /* 0x00000000004e7805 */ /* 0x000fe4000001ff00 */
[----:B------:R-:W-:Y:S02]  /*5fd0*/  LEA R64, R45, UR48, 0x3 ;  /* 0x000000302d407c11 */ /* 0x000fe4000f8e18ff */
[----:B------:R-:W-:Y:S02]  /*5fe0*/  CS2R R76, SRZ ;  /* 0x00000000004c7805 */ /* 0x000fe4000001ff00 */
[----:B------:R-:W-:Y:S02]  /*5ff0*/  @P1 LOP3.LUT R0, R0, 0x1, RZ, 0xc0, !PT ;  /* 0x0000000100001812 */ /* 0x000fe400078ec0ff */
[----:B------:R-:W-:Y:S02]  /*6000*/  CS2R R70, SRZ ;  /* 0x0000000000467805 */ /* 0x000fe4000001ff00 */
[----:B------:R-:W-:Y:S02]  /*6010*/  PLOP3.LUT P2, PT, PT, PT, UP1, 0x80, 0x8 ;  /* 0x000000000008781c */ /* 0x000fe40003f4f018 */
[----:B------:R-:W-:Y:S02]  /*6020*/  CS2R R68, SRZ ;  /* 0x0000000000447805 */ /* 0x000fe4000001ff00 */
[----:B------:R-:W-:Y:S02]  /*6030*/  ISETP.NE.U32.OR P5, PT, R0, 0x1, !P1 ;  /* 0x000000010000780c */ /* 0x000fe40004fa5470 */
[----:B------:R-:W-:Y:S02]  /*6040*/  CS2R R62, SRZ ;  /* 0x00000000003e7805 */ /* 0x000fe4000001ff00 */
[----:B------:R-:W-:Y:S02]  /*6050*/  LOP3.LUT P4, R104, R88, 0xff, RZ, 0xc0, !PT ;  /* 0x000000ff58687812 */ /* 0x000fe4000788c0ff */
[----:B------:R-:W-:Y:S02]  /*6060*/  CS2R R60, SRZ ;  /* 0x00000000003c7805 */ /* 0x000fe4000001ff00 */
[----:B------:R-:W-:Y:S02]  /*6070*/  SEL R2, RZ, 0xffffffff, P3 ;  /* 0xffffffffff027807 */ /* 0x000fe40001800000 */
[----:B------:R-:W-:Y:S02]  /*6080*/  CS2R R58, SRZ ;  /* 0x00000000003a7805 */ /* 0x000fe4000001ff00 */
[----:B------:R-:W-:Y:S02]  /*6090*/  P2R R107, PR, RZ, 0x20 ;  /* 0x00000020ff6b7803 */ /* 0x000fe40000000000 */
[----:B------:R-:W-:Y:S02]  /*60a0*/  CS2R R56, SRZ ;  /* 0x0000000000387805 */ /* 0x000fe4000001ff00 */
[----:B------:R-:W-:Y:S02]  /*60b0*/  @P2 SEL R2, R3, R2, !P4 ;  /* 0x0000000203022207 */ /* 0x000fe40006000000 */
[----:B------:R-:W-:Y:S02]  /*60c0*/  @P5 SHF.L.U32 R0, R97, 0x1f, RZ ;  /* 0x0000001f61005819 */ /* 0x000fe400000006ff */
[----:B------:R-:W-:Y:S02]  /*60d0*/  LOP3.LUT R2, R2, 0x1, RZ, 0xc0, !PT ;  /* 0x0000000102027812 */ /* 0x000fe400078ec0ff */
[----:B------:R1:W3:Y:S02]  /*60e0*/  @P5 SYNCS.PHASECHK.TRANS64.TRYWAIT P1, [UR48+0x50], R0 ;  /* 0x00005000ff0055a7 */ /* 0x0002e40008021130 */
[----:B------:R-:W-:Y:S04]  /*60f0*/  ISETP.NE.U32.AND P2, PT, R2, 0x1, PT ;  /* 0x000000010200780c */ /* 0x000fe80003f45070 */
[----:B------:R-:W-:Y:S02]  /*6100*/  P2R R67, PR, RZ, 0x4 ;  /* 0x00000004ff437803 */ /* 0x000fe40000000000 */
[----:B-1----:R-:W-:Y:S04]  /*6110*/  SHF.L.U32 R0, R96, 0x1f, RZ ;  /* 0x0000001f60007819 */ /* 0x002fe800000006ff */
[----:B------:R1:W4:Y:S01]  /*6120*/  SYNCS.PHASECHK.TRANS64.TRYWAIT P0, [R64+URZ+0xc0], R0 ;  /* 0x0000c000400075a7 */ /* 0x00032200080011ff */
[----:B---3--:R-:W-:Y:S01]  /*6130*/  @P5 SEL R66, RZ, 0x1, !P1 ;  /* 0x00000001ff425807 */ /* 0x008fe20004800000 */
[----:B-1----:R-:W-:Y:S06]  /*6140*/  @!P5 BRA `(.L_x_101) ;  /* 0x000000000058d947 */ /* 0x002fec0003800000 */
[----:B------:R-:W-:Y:S01]  /*6150*/  IMAD.MOV.U32 R79, RZ, RZ, RZ ;  /* 0x000000ffff4f7224 */ /* 0x000fe200078e00ff */
[----:B------:R-:W-:Y:S01]  /*6160*/  ISETP.NE.AND P1, PT, R66, RZ, PT ;  /* 0x000000ff4200720c */ /* 0x000fe20003f25270 */
[----:B------:R-:W-:Y:S01]  /*6170*/  BSSY B0, `(.L_x_102) ;  /* 0x000000c000007945 */ /* 0x000fe20003800000 */
[----:B------:R-:W-:Y:S02]  /*6180*/  CS2R R58, SRZ ;  /* 0x00000000003a7805 */ /* 0x000fe4000001ff00 */
[----:B------:R-:W-:Y:S02]  /*6190*/  CS2R R56, SRZ ;  /* 0x0000000000387805 */ /* 0x000fe4000001ff00 */
[----:B------:R-:W-:Y:S02]  /*61a0*/  CS2R R62, SRZ ;  /* 0x00000000003e7805 */ /* 0x000fe4000001ff00 */
[----:B------:R-:W-:Y:S02]  /*61b0*/  CS2R R60, SRZ ;  /* 0x00000000003c7805 */ /* 0x000fe4000001ff00 */
[----:B------:R-:W-:Y:S02]  /*61c0*/  CS2R R70, SRZ ;  /* 0x0000000000467805 */ /* 0x000fe4000001ff00 */
[----:B------:R-:W-:Y:S02]  /*61d0*/  CS2R R68, SRZ ;  /* 0x0000000000447805 */ /* 0x000fe4000001ff00 */
[----:B------:R-:W-:Y:S01]  /*61e0*/  CS2R R76, SRZ ;  /* 0x00000000004c7805 */ /* 0x000fe2000001ff00 */
[----:B------:R-:W-:Y:S06]  /*61f0*/  @P1 BRA `(.L_x_103) ;  /* 0x00000000000c1947 */ /* 0x000fec0003800000 */
[----:B------:R-:W-:Y:S04]  /*6200*/  SHF.L.U32 R3, R97, 0x1f, RZ ;  /* 0x0000001f61037819 */ /* 0x000fe800000006ff */
[----:B------:R-:W1:Y:S02]  /*6210*/  SYNCS.PHASECHK.TRANS64.TRYWAIT P1, [UR48+0x50], R3 ;  /* 0x00005003ff0075a7 */ /* 0x000e640008021130 */
[----:B-1----:R-:W-:Y:S05]  /*6220*/  @!P1 BRA `(.L_x_104) ;  /* 0x0000003c00549947 */ /* 0x002fea0003800000 */
.L_x_103:
[----:B------:R-:W-:Y:S05]  /*6230*/  BSYNC B0 ;  /* 0x0000000000007941 */ /* 0x000fea0003800000 */
.L_x_102:
[----:B------:R-:W-:Y:S01]  /*6240*/  ISETP.NE.AND P1, PT, R67, RZ, PT ;  /* 0x000000ff4300720c */ /* 0x000fe20003f25270 */
[----:B------:R-:W-:Y:S11]  /*6250*/  HFMA2 R65, -RZ, RZ, 0, 5.9604644775390625e-08 ;  /* 0x00000001ff417431 */ /* 0x000ff600000001ff */
[----:B------:R-:W-:Y:S01]  /*6260*/  @!UPT UIADD3 URZ, UPT, UPT, URZ, URZ, URZ ;  /* 0x000000fffffff290 */ /* 0x000fe2000fffe0ff */
[----:B------:R3:W1:Y:S04]  /*6270*/  @P1 LDS.128 R56, [R100] ;  /* 0x0000000064381984 */ /* 0x0006680000000c00 */
[----:B------:R3:W1:Y:S04]  /*6280*/  @P1 LDS.128 R60, [R99+0x10] ;  /* 0x00001000633c1984 */ /* 0x0006680000000c00 */
[----:B------:R3:W1:Y:S04]  /*6290*/  @P1 LDS.128 R68, [R98+0x20] ;  /* 0x0000200062441984 */ /* 0x0006680000000c00 */
[----:B------:R3:W1:Y:S02]  /*62a0*/  @P1 LDS.128 R76, [R106+0x30] ;  /* 0x000030006a4c1984 */ /* 0x0006640000000c00 */
.L_x_101:
[----:B------:R-:W-:Y:S05]  /*62b0*/  BSYNC B1 ;  /* 0x0000000000017941 */ /* 0x000fea0003800000 */
.L_x_100:
[----:B-1----:R-:W-:Y:S04]  /*62c0*/  SHF.R.U32.HI R2, RZ, 0x15, R48 ;  /* 0x00000015ff027819 */ /* 0x002fe80000011630 */
[----:B------:R-:W-:Y:S01]  /*62d0*/  LOP3.LUT P1, RZ, R2, 0x3, R92, 0x48, !PT ;  /* 0x0000000302ff7812 */ /* 0x000fe2000782485c */
[----:B------:R-:W-:Y:S01]  /*62e0*/  @!UPT UIADD3 URZ, UPT, UPT, URZ, URZ, URZ ;  /* 0x000000fffffff290 */ /* 0x000fe2000fffe0ff */
[----:B----4-:R-:W-:Y:S11]  /*62f0*/  @P0 BRA `(.L_x_105) ;  /* 0x0000000000080947 */ /* 0x010ff60003800000 */
[----:B------:R-:W1:Y:S02]  /*6300*/  SYNCS.PHASECHK.TRANS64.TRYWAIT P0, [R64+URZ+0xc0], R0 ;  /* 0x0000c000400075a7 */ /* 0x000e6400080011ff */
[----:B-1----:R-:W-:Y:S05]  /*6310*/  @!P0 BRA `(.L_x_106) ;  /* 0x0000003c00308947 */ /* 0x002fea0003800000 */
.L_x_105:
[----:B------:R-:W-:Y:S05]  /*6320*/  @!P1 BRA `(.L_x_107) ;  /* 0x0000000000409947 */ /* 0x000fea0003800000 */
[----:B------:R-:W4:Y:S01]  /*6330*/  LDCU.64 UR8, c[0x4][0x70] ;  /* 0x01000e00ff0877ac */ /* 0x000f220008000a00 */
[----:B------:R-:W-:Y:S01]  /*6340*/  MOV R3, 0x0 ;  /* 0x0000000000037802 */ /* 0x000fe20000000f00 */
[----:B------:R-:W-:Y:S02]  /*6350*/  HFMA2 R12, -RZ, RZ, 0, 5.9604644775390625e-08 ;  /* 0x00000001ff0c7431 */ /* 0x000fe400000001ff */
[----:B------:R-:W-:Y:S02]  /*6360*/  IMAD.MOV.U32 R8, RZ, RZ, 0x192 ;  /* 0x00000192ff087424 */ /* 0x000fe400078e00ff */
[----:B------:R-:W-:Y:S01]  /*6370*/  IMAD.MOV.U32 R13, RZ, RZ, RZ ;  /* 0x000000ffff0d7224 */ /* 0x000fe200078e00ff */
[----:B------:R-:W5:Y:S01]  /*6380*/  LDCU.64 UR6, c[0x4][0x78] ;  /* 0x01000f00ff0677ac */ /* 0x000f620008000a00 */
[----:B------:R-:W1:Y:S01]  /*6390*/  LDC.64 R2, c[0x4][R3] ;  /* 0x0100000003027b82 */ /* 0x000e620000000a00 */
[----:B------:R-:W2:Y:S01]  /*63a0*/  LDCU.64 UR4, c[0x4][0x10] ;  /* 0x01000200ff0477ac */ /* 0x000ea20008000a00 */
[----:B----4-:R-:W-:Y:S01]  /*63b0*/  MOV R5, UR9 ;  /* 0x0000000900057c02 */ /* 0x010fe20008000f00 */
[----:B------:R-:W-:Y:S01]  /*63c0*/  IMAD.U32 R4, RZ, RZ, UR8 ;  /* 0x00000008ff047e24 */ /* 0x000fe2000f8e00ff */
[----:B-----5:R-:W-:Y:S01]  /*63d0*/  MOV R7, UR7 ;  /* 0x0000000700077c02 */ /* 0x020fe20008000f00 */
[----:B------:R-:W-:Y:S01]  /*63e0*/  IMAD.U32 R6, RZ, RZ, UR6 ;  /* 0x00000006ff067e24 */ /* 0x000fe2000f8e00ff */
[----:B--2---:R-:W-:Y:S01]  /*63f0*/  MOV R11, UR5 ;  /* 0x00000005000b7c02 */ /* 0x004fe20008000f00 */
[----:B------:R-:W-:Y:S02]  /*6400*/  IMAD.U32 R10, RZ, RZ, UR4 ;  /* 0x00000004ff0a7e24 */ /* 0x000fe4000f8e00ff */
[----:B------:R-:W-:Y:S07]  /*6410*/  LEPC R20, `(.L_x_107) ;  /* 0x000000001014794e */ /* 0x000fee0000000000 */
[----:B-1-3--:R-:W-:Y:S05]  /*6420*/  CALL.ABS.NOINC R2 ;  /* 0x0000000002007343 */ /* 0x00afea0003c00000 */
.L_x_107:
[----:B------:R-:W-:Y:S01]  /*6430*/  SHF.L.U32 R50, R56, 0x10, RZ ;  /* 0x0000001038327819 */ /* 0x000fe200000006ff */
[----:B------:R-:W-:Y:S05]  /*6440*/  WARPSYNC.ALL ;  /* 0x0000000000007948 */ /* 0x000fea0003800000 */
[----:B------:R-:W-:Y:S01]  /*6450*/  R2UR UR4, R48 ;  /* 0x00000000300472ca */ /* 0x000fe200000e0000 */
[----:B------:R-:W-:Y:S01]  /*6460*/  BSSY.RECONVERGENT B0, `(.L_x_108) ;  /* 0x0000088000007945 */ /* 0x000fe20003800200 */
[----:B------:R-:W-:Y:S02]  /*6470*/  LOP3.LUT R51, R56, 0xffff0000, RZ, 0xc0, !PT ;  /* 0xffff000038337812 */ /* 0x000fe400078ec0ff */
[----:B------:R-:W-:Y:S02]  /*6480*/  SHF.L.U32 R52, R57, 0x10, RZ ;  /* 0x0000001039347819 */ /* 0x000fe400000006ff */
[----:B------:R-:W-:Y:S07]  /*6490*/  ISETP.NE.AND P0, PT, R102, RZ, PT ;  /* 0x000000ff6600720c */ /* 0x000fee0003f05270 */
[----:B------:R-:W1:Y:S02]  /*64a0*/  LDTM.x32 R4, tmem[UR4] ;  /* 0x00000004000479ee */ /* 0x000e6400082c0000 */
[C---:B-12---:R-:W-:Y:S01]  /*64b0*/  FMUL R0, R47.reuse, R4 ;  /* 0x000000042f007220 */ /* 0x046fe20000400000 */
[C---:B------:R-:W-:Y:S01]  /*64c0*/  FMUL R2, R47.reuse, R5 ;  /* 0x000000052f027220 */ /* 0x040fe20000400000 */
[C---:B------:R-:W-:Y:S01]  /*64d0*/  FMUL R4, R47.reuse, R8 ;  /* 0x000000082f047220 */ /* 0x040fe20000400000 */
[C---:B------:R-:W-:Y:S01]  /*64e0*/  FMUL R3, R47.reuse, R6 ;  /* 0x000000062f037220 */ /* 0x040fe20000400000 */
[C---:B------:R-:W-:Y:S01]  /*64f0*/  FMUL R5, R47.reuse, R9 ;  /* 0x000000092f057220 */ /* 0x040fe20000400000 */
[C---:B------:R-:W-:Y:S01]  /*6500*/  FMUL R8, R47.reuse, R12 ;  /* 0x0000000c2f087220 */ /* 0x040fe20000400000 */
[C---:B------:R-:W-:Y:S01]  /*6510*/  FMUL R6, R47.reuse, R10 ;  /* 0x0000000a2f067220 */ /* 0x040fe20000400000 */
[C---:B------:R-:W-:Y:S01]  /*6520*/  FMUL R9, R47.reuse, R13 ;  /* 0x0000000d2f097220 */ /* 0x040fe20000400000 */
[----:B------:R-:W-:Y:S01]  /*6530*/  FMUL R12, R47, R16 ;  /* 0x000000102f0c7220 */ /* 0x000fe20000400000 */
[----:B------:R-:W-:Y:S01]  /*6540*/  FFMA R0, R49, R50, R0 ;  /* 0x0000003231007223 */ /* 0x000fe20000000000 */
[C---:B------:R-:W-:Y:S01]  /*6550*/  FMUL R10, R47.reuse, R14 ;  /* 0x0000000e2f0a7220 */ /* 0x040fe20000400000 */
[C---:B------:R-:W-:Y:S01]  /*6560*/  FMUL R13, R47.reuse, R17 ;  /* 0x000000112f0d7220 */ /* 0x040fe20000400000 */
[----:B------:R-:W-:Y:S01]  /*6570*/  FMUL R16, R47, R20 ;  /* 0x000000142f107220 */ /* 0x000fe20000400000 */
[----:B------:R-:W-:Y:S01]  /*6580*/  FFMA R2, R49, R51, R2 ;  /* 0x0000003331027223 */ /* 0x000fe20000000002 */
[C---:B------:R-:W-:Y:S01]  /*6590*/  FMUL R14, R47.reuse, R18 ;  /* 0x000000122f0e7220 */ /* 0x040fe20000400000 */
        /* <DEDUP_REMOVED lines=8> */
[----:B------:R-:W-:Y:S01]  /*6620*/  LOP3.LUT R32, R57, 0xffff0000, RZ, 0xc0, !PT ;  /* 0xffff000039207812 */ /* 0x000fe200078ec0ff */
[C---:B------:R-:W-:Y:S01]  /*6630*/  FMUL R26, R47.reuse, R30 ;  /* 0x0000001e2f1a7220 */ /* 0x040fe20000400000 */
[----:B------:R-:W-:Y:S01]  /*6640*/  FMUL R29, R47, R33 ;  /* 0x000000212f1d7220 */ /* 0x000fe20000400000 */
[----:B------:R-:W-:Y:S01]  /*6650*/  SHF.L.U32 R33, R58, 0x10, RZ ;  /* 0x000000103a217819 */ /* 0x000fe200000006ff */
[----:B------:R-:W-:Y:S01]  /*6660*/  FFMA R3, R49, R52, R3 ;  /* 0x0000003431037223 */ /* 0x000fe20000000003 */
[----:B------:R-:W-:Y:S01]  /*6670*/  F2FP.BF16.F32.PACK_AB R52, R2, R0 ;  /* 0x000000000234723e */ /* 0x000fe200000010ff */
[----:B------:R-:W-:Y:S01]  /*6680*/  FMUL R7, R47, R7 ;  /* 0x000000072f077220 */ /* 0x000fe20000400000 */
[----:B------:R-:W-:Y:S01]  /*6690*/  SHF.L.U32 R0, R59, 0x10, RZ ;  /* 0x000000103b007819 */ /* 0x000fe200000006ff */
[----:B------:R-:W-:Y:S01]  /*66a0*/  FMUL R30, R47, R34 ;  /* 0x000000222f1e7220 */ /* 0x000fe20000400000 */
[----:B------:R-:W-:Y:S01]  /*66b0*/  LOP3.LUT R34, R58, 0xffff0000, RZ, 0xc0, !PT ;  /* 0xffff00003a227812 */ /* 0x000fe200078ec0ff */
[----:B------:R-:W-:Y:S01]  /*66c0*/  FFMA R7, R49, R32, R7 ;  /* 0x0000002031077223 */ /* 0x000fe20000000007 */
[----:B------:R-:W-:Y:S01]  /*66d0*/  LOP3.LUT R2, R59, 0xffff0000, RZ, 0xc0, !PT ;  /* 0xffff00003b027812 */ /* 0x000fe200078ec0ff */
[----:B------:R-:W-:Y:S01]  /*66e0*/  FFMA R4, R49, R33, R4 ;  /* 0x0000002131047223 */ /* 0x000fe20000000004 */
[----:B------:R-:W-:Y:S01]  /*66f0*/  FMUL R11, R47, R11 ;  /* 0x0000000b2f0b7220 */ /* 0x000fe20000400000 */
[----:B------:R-:W-:Y:S01]  /*6700*/  FFMA R5, R49, R34, R5 ;  /* 0x0000002231057223 */ /* 0x000fe20000000005 */
[----:B------:R-:W-:Y:S01]  /*6710*/  F2FP.BF16.F32.PACK_AB R53, R7, R3 ;  /* 0x000000030735723e */ /* 0x000fe200000010ff */
[C---:B------:R-:W-:Y:S01]  /*6720*/  FFMA R6, R49.reuse, R0, R6 ;  /* 0x0000000031067223 */ /* 0x040fe20000000006 */
[C---:B------:R-:W-:Y:S01]  /*6730*/  SHF.L.U32 R0, R60.reuse, 0x10, RZ ;  /* 0x000000103c007819 */ /* 0x040fe200000006ff */
[----:B------:R-:W-:Y:S01]  /*6740*/  FFMA R11, R49, R2, R11 ;  /* 0x00000002310b7223 */ /* 0x000fe2000000000b */
[----:B------:R-:W-:Y:S01]  /*6750*/  LOP3.LUT R2, R60, 0xffff0000, RZ, 0xc0, !PT ;  /* 0xffff00003c027812 */ /* 0x000fe200078ec0ff */
[----:B------:R-:W-:Y:S01]  /*6760*/  FMUL R15, R47, R15 ;  /* 0x0000000f2f0f7220 */ /* 0x000fe20000400000 */
[----:B------:R-:W-:Y:S01]  /*6770*/  SHF.L.U32 R3, R61, 0x10, RZ ;  /* 0x000000103d037819 */ /* 0x000fe200000006ff */
[----:B------:R-:W-:Y:S01]  /*6780*/  FFMA R8, R49, R0, R8 ;  /* 0x0000000031087223 */ /* 0x000fe20000000008 */
[----:B------:R-:W-:Y:S01]  /*6790*/  LOP3.LUT R0, R61, 0xffff0000, RZ, 0xc0, !PT ;  /* 0xffff00003d007812 */ /* 0x000fe200078ec0ff */
[C---:B------:R-:W-:Y:S01]  /*67a0*/  FFMA R9, R49.reuse, R2, R9 ;  /* 0x0000000231097223 */ /* 0x040fe20000000009 */
[C---:B------:R-:W-:Y:S01]  /*67b0*/  SHF.L.U32 R2, R62.reuse, 0x10, RZ ;  /* 0x000000103e027819 */ /* 0x040fe200000006ff */
[----:B------:R-:W-:Y:S01]  /*67c0*/  FFMA R10, R49, R3, R10 ;  /* 0x00000003310a7223 */ /* 0x000fe2000000000a */
[----:B------:R-:W-:Y:S01]  /*67d0*/  SHF.L.U32 R3, R63, 0x10, RZ ;  /* 0x000000103f037819 */ /* 0x000fe200000006ff */
[C---:B------:R-:W-:Y:S01]  /*67e0*/  FFMA R15, R49.reuse, R0, R15 ;  /* 0x00000000310f7223 */ /* 0x040fe2000000000f */
[----:B------:R-:W-:Y:S01]  /*67f0*/  LOP3.LUT R0, R62, 0xffff0000, RZ, 0xc0, !PT ;  /* 0xffff00003e007812 */ /* 0x000fe200078ec0ff */
[----:B------:R-:W-:Y:S01]  /*6800*/  FFMA R12, R49, R2, R12 ;  /* 0x00000002310c7223 */ /* 0x000fe2000000000c */
[C---:B------:R-:W-:Y:S01]  /*6810*/  SHF.L.U32 R2, R68.reuse, 0x10, RZ ;  /* 0x0000001044027819 */ /* 0x040fe200000006ff */
[----:B------:R-:W-:Y:S01]  /*6820*/  FMUL R19, R47, R19 ;  /* 0x000000132f137220 */ /* 0x000fe20000400000 */
[----:B------:R-:W-:Y:S01]  /*6830*/  F2FP.BF16.F32.PACK_AB R54, R5, R4 ;  /* 0x000000040536723e */ /* 0x000fe200000010ff */
[----:B------:R-:W-:Y:S01]  /*6840*/  FFMA R13, R49, R0, R13 ;  /* 0x00000000310d7223 */ /* 0x000fe2000000000d */
[----:B------:R-:W-:Y:S01]  /*6850*/  LOP3.LUT R0, R63, 0xffff0000, RZ, 0xc0, !PT ;  /* 0xffff00003f007812 */ /* 0x000fe200078ec0ff */
[----:B------:R-:W-:Y:S01]  /*6860*/  FFMA R14, R49, R3, R14 ;  /* 0x00000003310e7223 */ /* 0x000fe2000000000e */
[----:B------:R-:W-:Y:S01]  /*6870*/  LOP3.LUT R3, R68, 0xffff0000, RZ, 0xc0, !PT ;  /* 0xffff000044037812 */ /* 0x000fe200078ec0ff */
[----:B------:R-:W-:Y:S01]  /*6880*/  FMUL R23, R47, R23 ;  /* 0x000000172f177220 */ /* 0x000fe20000400000 */
[----:B------:R-:W-:Y:S01]  /*6890*/  F2FP.BF16.F32.PACK_AB R55, R11, R6 ;  /* 0x000000060b37723e */ /* 0x000fe200000010ff */
[----:B------:R-:W-:Y:S01]  /*68a0*/  FFMA R19, R49, R0, R19 ;  /* 0x0000000031137223 */ /* 0x000fe20000000013 */
[----:B------:R-:W-:Y:S01]  /*68b0*/  SHF.L.U32 R0, R69, 0x10, RZ ;  /* 0x0000001045007819 */ /* 0x000fe200000006ff */
[----:B------:R-:W-:Y:S01]  /*68c0*/  FFMA R16, R49, R2, R16 ;  /* 0x0000000231107223 */ /* 0x000fe20000000010 */
[----:B------:R-:W-:Y:S01]  /*68d0*/  LOP3.LUT R2, R69, 0xffff0000, RZ, 0xc0, !PT ;  /* 0xffff000045027812 */ /* 0x000fe200078ec0ff */
[----:B------:R-:W-:Y:S01]  /*68e0*/  FFMA R17, R49, R3, R17 ;  /* 0x0000000331117223 */ /* 0x000fe20000000011 */
[----:B------:R-:W-:Y:S01]  /*68f0*/  SHF.L.U32 R3, R71, 0x10, RZ ;  /* 0x0000001047037819 */ /* 0x000fe200000006ff */
[----:B------:R-:W-:Y:S01]  /*6900*/  FFMA R18, R49, R0, R18 ;  /* 0x0000000031127223 */ /* 0x000fe20000000012 */
[C---:B------:R-:W-:Y:S01]  /*6910*/  SHF.L.U32 R0, R70.reuse, 0x10, RZ ;  /* 0x0000001046007819 */ /* 0x040fe200000006ff */
[----:B------:R1:W-:Y:S01]  /*6920*/  STS.128 [R100], R52 ;  /* 0x0000003464007388 */ /* 0x0003e20000000c00 */
[----:B------:R-:W-:Y:S01]  /*6930*/  F2FP.BF16.F32.PACK_AB R8, R9, R8 ;  /* 0x000000080908723e */ /* 0x000fe200000010ff */
[C---:B------:R-:W-:Y:S01]  /*6940*/  FFMA R23, R49.reuse, R2, R23 ;  /* 0x0000000231177223 */ /* 0x040fe20000000017 */
[----:B------:R-:W-:Y:S01]  /*6950*/  LOP3.LUT R2, R70, 0xffff0000, RZ, 0xc0, !PT ;  /* 0xffff000046027812 */ /* 0x000fe200078ec0ff */
[----:B------:R-:W-:Y:S01]  /*6960*/  FFMA R20, R49, R0, R20 ;  /* 0x0000000031147223 */ /* 0x000fe20000000014 */
[----:B------:R-:W-:Y:S01]  /*6970*/  LOP3.LUT R0, R71, 0xffff0000, RZ, 0xc0, !PT ;  /* 0xffff000047007812 */ /* 0x000fe200078ec0ff */
[----:B------:R-:W-:Y:S01]  /*6980*/  FMUL R27, R47, R27 ;  /* 0x0000001b2f1b7220 */ /* 0x000fe20000400000 */
[----:B------:R-:W-:Y:S01]  /*6990*/  F2FP.BF16.F32.PACK_AB R9, R15, R10 ;  /* 0x0000000a0f09723e */ /* 0x000fe200000010ff */
[C---:B------:R-:W-:Y:S01]  /*69a0*/  FFMA R21, R49.reuse, R2, R21 ;  /* 0x0000000231157223 */ /* 0x040fe20000000015 */
[C---:B------:R-:W-:Y:S01]  /*69b0*/  FFMA R22, R49.reuse, R3, R22 ;  /* 0x0000000331167223 */ /* 0x040fe20000000016 */
[----:B------:R-:W-:Y:S01]  /*69c0*/  FFMA R27, R49, R0, R27 ;  /* 0x00000000311b7223 */ /* 0x000fe2000000001b */
[C---:B------:R-:W-:Y:S01]  /*69d0*/  SHF.L.U32 R2, R76.reuse, 0x10, RZ ;  /* 0x000000104c027819 */ /* 0x040fe200000006ff */
[C---:B------:R-:W-:Y:S01]  /*69e0*/  FMUL R31, R47.reuse, R31 ;  /* 0x0000001f2f1f7220 */ /* 0x040fe20000400000 */
[----:B------:R-:W-:Y:S01]  /*69f0*/  LOP3.LUT R0, R76, 0xffff0000, RZ, 0xc0, !PT ;  /* 0xffff00004c007812 */ /* 0x000fe200078ec0ff */
[----:B------:R-:W-:Y:S01]  /*6a00*/  FMUL R35, R47, R35 ;  /* 0x000000232f237220 */ /* 0x000fe20000400000 */
[----:B------:R-:W-:Y:S01]  /*6a10*/  SHF.L.U32 R3, R77, 0x10, RZ ;  /* 0x000000104d037819 */ /* 0x000fe200000006ff */
[----:B------:R-:W-:Y:S01]  /*6a20*/  FFMA R24, R49, R2, R24 ;  /* 0x0000000231187223 */ /* 0x000fe20000000018 */
[----:B------:R-:W-:Y:S01]  /*6a30*/  F2FP.BF16.F32.PACK_AB R10, R13, R12 ;  /* 0x0000000c0d0a723e */ /* 0x000fe200000010ff */
[----:B------:R-:W-:Y:S01]  /*6a40*/  FFMA R25, R49, R0, R25 ;  /* 0x0000000031197223 */ /* 0x000fe20000000019 */
[----:B------:R-:W-:Y:S01]  /*6a50*/  F2FP.BF16.F32.PACK_AB R11, R19, R14 ;  /* 0x0000000e130b723e */ /* 0x000fe200000010ff */
[----:B------:R-:W-:Y:S01]  /*6a60*/  FFMA R26, R49, R3, R26 ;  /* 0x00000003311a7223 */ /* 0x000fe2000000001a */
[----:B------:R-:W-:Y:S02]  /*6a70*/  LOP3.LUT R0, R77, 0xffff0000, RZ, 0xc0, !PT ;  /* 0xffff00004d007812 */ /* 0x000fe400078ec0ff */
[C---:B------:R-:W-:Y:S01]  /*6a80*/  SHF.L.U32 R2, R78.reuse, 0x10, RZ ;  /* 0x000000104e027819 */ /* 0x040fe200000006ff */
[----:B------:R1:W-:Y:S01]  /*6a90*/  STS.128 [R99+0x10], R8 ;  /* 0x0000100863007388 */ /* 0x0003e20000000c00 */
[----:B------:R-:W-:Y:S01]  /*6aa0*/  LOP3.LUT R3, R78, 0xffff0000, RZ, 0xc0, !PT ;  /* 0xffff00004e037812 */ /* 0x000fe200078ec0ff */
[----:B------:R-:W-:Y:S01]  /*6ab0*/  FFMA R31, R49, R0, R31 ;  /* 0x00000000311f7223 */ /* 0x000fe2000000001f */
[----:B------:R-:W-:Y:S01]  /*6ac0*/  SHF.L.U32 R4, R79, 0x10, RZ ;  /* 0x000000104f047819 */ /* 0x000fe200000006ff */
[----:B------:R-:W-:Y:S01]  /*6ad0*/  FFMA R28, R49, R2, R28 ;  /* 0x00000002311c7223 */ /* 0x000fe2000000001c */
[----:B------:R-:W-:Y:S01]  /*6ae0*/  F2FP.BF16.F32.PACK_AB R16, R17, R16 ;  /* 0x000000101110723e */ /* 0x000fe200000010ff */
[----:B------:R-:W-:Y:S01]  /*6af0*/  FFMA R29, R49, R3, R29 ;  /* 0x00000003311d7223 */ /* 0x000fe2000000001d */
[----:B------:R-:W-:Y:S01]  /*6b00*/  LOP3.LUT R5, R79, 0xffff0000, RZ, 0xc0, !PT ;  /* 0xffff00004f057812 */ /* 0x000fe200078ec0ff */
[----:B------:R-:W-:Y:S01]  /*6b10*/  FFMA R30, R49, R4, R30 ;  /* 0x00000004311e7223 */ /* 0x000fe2000000001e */
[----:B------:R-:W-:Y:S02]  /*6b20*/  F2FP.BF16.F32.PACK_AB R17, R23, R18 ;  /* 0x000000121711723e */ /* 0x000fe400000010ff */
[----:B------:R-:W-:Y:S01]  /*6b30*/  F2FP.BF16.F32.PACK_AB R18, R21, R20 ;  /* 0x000000141512723e */ /* 0x000fe200000010ff */
[----:B------:R-:W-:Y:S01]  /*6b40*/  FFMA R35, R49, R5, R35 ;  /* 0x0000000531237223 */ /* 0x000fe20000000023 */
[----:B------:R-:W-:Y:S02]  /*6b50*/  F2FP.BF16.F32.PACK_AB R19, R27, R22 ;  /* 0x000000161b13723e */ /* 0x000fe400000010ff */
[----:B------:R-:W-:Y:S02]  /*6b60*/  F2FP.BF16.F32.PACK_AB R24, R25, R24 ;  /* 0x000000181918723e */ /* 0x000fe400000010ff */
[----:B------:R-:W-:Y:S01]  /*6b70*/  F2FP.BF16.F32.PACK_AB R25, R31, R26 ;  /* 0x0000001a1f19723e */ /* 0x000fe200000010ff */
[----:B------:R1:W-:Y:S01]  /*6b80*/  STS.128 [R98+0x20], R16 ;  /* 0x0000201062007388 */ /* 0x0003e20000000c00 */
[----:B------:R-:W-:Y:S02]  /*6b90*/  F2FP.BF16.F32.PACK_AB R26, R29, R28 ;  /* 0x0000001c1d1a723e */ /* 0x000fe400000010ff */
[----:B------:R-:W-:Y:S05]  /*6ba0*/  F2FP.BF16.F32.PACK_AB R27, R35, R30 ;  /* 0x0000001e231b723e */ /* 0x000fea00000010ff */
[----:B------:R1:W-:Y:S01]  /*6bb0*/  STS.128 [R106+0x30], R24 ;  /* 0x000030186a007388 */ /* 0x0003e20000000c00 */
[----:B------:R-:W-:Y:S01]  /*6bc0*/  @!PT LDS RZ, [RZ] ;  /* 0x00000000fffff984 */ /* 0x000fe20000000800 */
[----:B------:R-:W-:Y:S01]  /*6bd0*/  @!PT LDS RZ, [RZ] ;  /* 0x00000000fffff984 */ /* 0x000fe20000000800 */
[----:B------:R-:W-:Y:S01]  /*6be0*/  @!PT LDS RZ, [RZ] ;  /* 0x00000000fffff984 */ /* 0x000fe20000000800 */
[----:B------:R-:W-:Y:S01]  /*6bf0*/  @!PT LDS RZ, [RZ] ;  /* 0x00000000fffff984 */ /* 0x000fe20000000800 */
[----:B------:R2:W-:Y:S07]  /*6c00*/  MEMBAR.ALL.CTA ;  /* 0x0000000000007992 */ /* 0x0005ee0000008000 */
[----:B--2---:R-:W2:Y:S02]  /*6c10*/  FENCE.VIEW.ASYNC.S ;  /* 0x00000000000073c6 */ /* 0x004ea40000000000 */
[----:B--2---:R-:W-:Y:S06]  /*6c20*/  BAR.SYNC.DEFER_BLOCKING 0x1, 0x80 ;  /* 0x0042000000007b1d */ /* 0x004fec0000010000 */
[----:B------:R-:W-:Y:S05]  /*6c30*/  @P0 BRA `(.L_x_109) ;  /* 0x0000000000280947 */ /* 0x000fea0003800000 */
[----:B------:R-:W-:Y:S02]  /*6c40*/  UIADD3 UR4, UPT, UPT, UR48, 0x200, URZ ;  /* 0x0000020030047890 */ /* 0x000fe4000fffe0ff */
[----:B------:R-:W-:Y:S01]  /*6c50*/  UIADD3 UR6, UP0, UPT, UR52, 0xa80, URZ ;  /* 0x00000a8034067890 */ /* 0x000fe2000ff1e0ff */
[----:B------:R-:W-:Y:S03]  /*6c60*/  UMOV UR43, UR36 ;  /* 0x00000024002b7c82 */ /* 0x000fe60008000000 */
[----:B------:R-:W-:Y:S01]  /*6c70*/  MOV R93, UR4 ;  /* 0x00000004005d7c02 */ /* 0x000fe20008000f00 */
[----:B------:R-:W-:Y:S03]  /*6c80*/  UIADD3.X UR7, UPT, UPT, URZ, UR53, URZ, UP0, !UPT ;  /* 0x00000035ff077290 */ /* 0x000fe600087fe4ff */
[----:B------:R-:W-:Y:S11]  /*6c90*/  R2UR UR40, R93 ;  /* 0x000000005d2872ca */ /* 0x000ff600000e0000 */
[----:B------:R-:W-:Y:S02]  /*6ca0*/  @!UPT UIADD3 URZ, UPT, UPT, URZ, URZ, URZ ;  /* 0x000000fffffff290 */ /* 0x000fe4000fffe0ff */
[----:B------:R2:W-:Y:S01]  /*6cb0*/  UTMASTG.3D [UR40], [UR6] ;  /* 0x00000028060073b5 */ /* 0x0005e20008010000 */
[----:B------:R0:W-:Y:S01]  /*6cc0*/  UTMACMDFLUSH ;  /* 0x00000000000079b7 */ /* 0x0001e20000000000 */
[----:B--2---:R-:W-:Y:S04]  /*6cd0*/  DEPBAR.LE SB0, 0x1 ;  /* 0x000080400000791a */ /* 0x004fe80000000000 */
.L_x_109:
[----:B------:R-:W-:Y:S05]  /*6ce0*/  BSYNC.RECONVERGENT B0 ;  /* 0x0000000000007941 */ /* 0x000fea0003800200 */
.L_x_108:
[----:B------:R-:W-:Y:S01]  /*6cf0*/  BAR.SYNC.DEFER_BLOCKING 0x1, 0x80 ;  /* 0x0042000000007b1d */ /* 0x000fe20000010000 */
[----:B------:R-:W-:Y:S01]  /*6d00*/  ISETP.NE.AND P1, PT, R107, RZ, PT ;  /* 0x000000ff6b00720c */ /* 0x000fe20003f25270 */
[----:B------:R-:W-:Y:S01]  /*6d10*/  UISETP.NE.AND UP0, UPT, UR49, URZ, UPT ;  /* 0x000000ff3100728c */ /* 0x000fe2000bf05270 */
[----:B------:R-:W-:Y:S11]  /*6d20*/  LEA R2, R65, UR48, 0x3 ;  /* 0x0000003041027c11 */ /* 0x000ff6000f8e18ff */
[----:B------:R-:W-:Y:S01]  /*6d30*/  @P1 SHF.L.U32 R3, R97, 0x1f, RZ ;  /* 0x0000001f61031819 */ /* 0x000fe200000006ff */
[----:B------:R-:W-:Y:S06]  /*6d40*/  BRA.U !UP0, `(.L_x_110) ;  /* 0x0000000108247547 */ /* 0x000fec000b800000 */
[----:B------:R-:W-:Y:S01]  /*6d50*/  IMAD.U32 R4, RZ, RZ, UR51 ;  /* 0x00000033ff047e24 */ /* 0x000fe2000f8e00ff */
[----:B------:R-:W-:Y:S01]  /*6d60*/  MOV R0, UR37 ;  /* 0x0000002500007c02 */ /* 0x000fe20008000f00 */
[----:B------:R-:W-:Y:S03]  /*6d70*/  UIADD3 UR51, UPT, UPT, UR51, 0x1, URZ ;  /* 0x0000000133337890 */ /* 0x000fe6000fffe0ff */
[----:B------:R-:W-:Y:S01]  /*6d80*/  @P1 LEA R4, R4, UR48, 0x3 ;  /* 0x0000003004041c11 */ /* 0x000fe2000f8e18ff */
[----:B------:R-:W-:Y:S04]  /*6d90*/  UISETP.NE.AND UP0, UPT, UR51, 0x4, UPT ;  /* 0x000000043300788c */ /* 0x000fe8000bf05270 */
[----:B------:R-:W-:Y:S01]  /*6da0*/  @P1 VIADD R4, R4, 0x70 ;  /* 0x0000007004041836 */ /* 0x000fe20000000000 */
[----:B------:R-:W-:Y:S04]  /*6db0*/  USEL UR51, UR51, URZ, UP0 ;  /* 0x000000ff33337287 */ /* 0x000fe80008000000 */
[----:B------:R-:W-:Y:S04]  /*6dc0*/  @P1 PRMT R0, R0, 0x654, R4 ;  /* 0x0000065400001816 */ /* 0x000fe80000000004 */
[----:B------:R2:W-:Y:S04]  /*6dd0*/  @P1 SYNCS.ARRIVE.TRANS64.RED.A1T0 RZ, [R0+URZ], RZ ;  /* 0x000000ff00ff19a7 */ /* 0x0005e800081004ff */
.L_x_110:
[----:B------:R-:W4:Y:S01]  /*6de0*/  @P1 SYNCS.PHASECHK.TRANS64.TRYWAIT P0, [R2+URZ+0x50], R3 ;  /* 0x00005003020015a7 */ /* 0x000f2200080011ff */
[----:B------:R-:W-:Y:S01]  /*6df0*/  BSSY B1, `(.L_x_111) ;  /* 0x0000016000017945 */ /* 0x000fe20003800000 */
[----:B----4-:R-:W-:Y:S03]  /*6e00*/  @P1 SEL R66, RZ, 0x1, !P0 ;  /* 0x00000001ff421807 */ /* 0x010fe60004000000 */
[----:B------:R-:W-:Y:S05]  /*6e10*/  @!P1 BRA `(.L_x_112) ;  /* 0x00000000004c9947 */ /* 0x000fea0003800000 */
[----:B------:R-:W-:Y:S01]  /*6e20*/  ISETP.NE.AND P0, PT, R66, RZ, PT ;  /* 0x000000ff4200720c */ /* 0x000fe20003f05270 */
[----:B------:R-:W-:Y:S01]  /*6e30*/  BSSY B0, `(.L_x_113) ;  /* 0x000000b000007945 */ /* 0x000fe20003800000 */
[----:B------:R-:W-:Y:S11]  /*6e40*/  ISETP.NE.AND P1, PT, R67, RZ, PT ;  /* 0x000000ff4300720c */ /* 0x000ff60003f25270 */
[----:B------:R-:W-:Y:S02]  /*6e50*/  @!UPT UIADD3 URZ, UPT, UPT, URZ, URZ, URZ ;  /* 0x000000fffffff290 */ /* 0x000fe4000fffe0ff */
[C---:B------:R-:W-:Y:S01]  /*6e60*/  @P1 IMAD R6, R65.reuse, 0x2000, R100 ;  /* 0x0000200041061824 */ /* 0x040fe200078e0264 */
[C---:B------:R-:W-:Y:S01]  /*6e70*/  @P1 LEA R4, R65.reuse, R98, 0xd ;  /* 0x0000006241041211 */ /* 0x040fe200078e68ff */
[C---:B------:R-:W-:Y:S02]  /*6e80*/  @P1 IMAD R5, R65.reuse, 0x2000, R99 ;  /* 0x0000200041051824 */ /* 0x040fe400078e0263 */
[----:B------:R-:W-:Y:S01]  /*6e90*/  @P1 IMAD R3, R65, 0x2000, R106 ;  /* 0x0000200041031824 */ /* 0x000fe200078e026a */
[----:B------:R-:W-:Y:S06]  /*6ea0*/  @P0 BRA `(.L_x_114) ;  /* 0x00000000000c0947 */ /* 0x000fec0003800000 */
[----:B--2---:R-:W-:Y:S04]  /*6eb0*/  SHF.L.U32 R0, R97, 0x1f, RZ ;  /* 0x0000001f61007819 */ /* 0x004fe800000006ff */
[----:B------:R-:W2:Y:S02]  /*6ec0*/  SYNCS.PHASECHK.TRANS64.TRYWAIT P0, [R2+URZ+0x50], R0 ;  /* 0x00005000020075a7 */ /* 0x000ea400080011ff */
[----:B--2---:R-:W-:Y:S05]  /*6ed0*/  @!P0 BRA `(.L_x_115) ;  /* 0x0000003000548947 */ /* 0x004fea0003800000 */
.L_x_114:
[----:B------:R-:W-:Y:S05]  /*6ee0*/  BSYNC B0 ;  /* 0x0000000000007941 */ /* 0x000fea0003800000 */
.L_x_113:
[----:B------:R-:W-:Y:S02]  /*6ef0*/  ISETP.NE.AND P0, PT, R67, RZ, PT ;  /* 0x000000ff4300720c */ /* 0x000fe40003f05270 */
[----:B------:R-:W-:Y:S11]  /*6f00*/  IADD3 R65, PT, PT, R65, 0x1, RZ ;  /* 0x0000000141417810 */ /* 0x000ff60007ffe0ff */
[----:B------:R4:W1:Y:S04]  /*6f10*/  @P0 LDS.128 R56, [R6] ;  /* 0x0000000006380984 */ /* 0x0008680000000c00 */
[----:B------:R4:W1:Y:S04]  /*6f20*/  @P0 LDS.128 R60, [R5+0x10] ;  /* 0x00001000053c0984 */ /* 0x0008680000000c00 */
[----:B------:R4:W1:Y:S04]  /*6f30*/  @P0 LDS.128 R68, [R4+0x20] ;  /* 0x0000200004440984 */ /* 0x0008680000000c00 */
[----:B------:R4:W1:Y:S02]  /*6f40*/  @P0 LDS.128 R76, [R3+0x30] ;  /* 0x00003000034c0984 */ /* 0x0008640000000c00 */
.L_x_112:
[----:B------:R-:W-:Y:S05]  /*6f50*/  BSYNC B1 ;  /* 0x0000000000017941 */ /* 0x000fea0003800000 */
.L_x_111:
[----:B--2---:R-:W-:Y:S05]  /*6f60*/  VIADD R0, R48, 0x20 ;  /* 0x0000002030007836 */ /* 0x004fea0000000000 */
[----:B------:R-:W-:Y:S04]  /*6f70*/  SHF.R.U32.HI R0, RZ, 0x15, R0 ;  /* 0x00000015ff007819 */ /* 0x000fe80000011600 */
[----:B------:R-:W-:Y:S11]  /*6f80*/  LOP3.LUT P0, RZ, R0, 0x3, R92, 0x48, !PT ;  /* 0x0000000300ff7812 */ /* 0x000ff6000780485c */
[----:B------:R-:W-:Y:S02]  /*6f90*/  @!UPT UIADD3 URZ, UPT, UPT, URZ, URZ, URZ ;  /* 0x000000fffffff290 */ /* 0x000fe4000fffe0ff */
[----:B------:R-:W-:Y:S05]  /*6fa0*/  @!P0 BRA `(.L_x_116) ;  /* 0x0000000000408947 */ /* 0x000fea0003800000 */
[----:B------:R-:W2:Y:S01]  /*6fb0*/  LDCU.64 UR8, c[0x4][0x70] ;  /* 0x01000e00ff0877ac */ /* 0x000ea20008000a00 */
[----:B----4-:R-:W-:Y:S01]  /*6fc0*/  MOV R3, 0x0 ;  /* 0x0000000000037802 */ /* 0x010fe20000000f00 */
[----:B------:R-:W-:Y:S02]  /*6fd0*/  HFMA2 R12, -RZ, RZ, 0, 5.9604644775390625e-08 ;  /* 0x00000001ff0c7431 */ /* 0x000fe400000001ff */
[----:B-1----:R-:W-:Y:S02]  /*6fe0*/  IMAD.MOV.U32 R8, RZ, RZ, 0x192 ;  /* 0x00000192ff087424 */ /* 0x002fe400078e00ff */
[----:B------:R-:W-:Y:S01]  /*6ff0*/  IMAD.MOV.U32 R13, RZ, RZ, RZ ;  /* 0x000000ffff0d7224 */ /* 0x000fe200078e00ff */
[----:B------:R-:W1:Y:S01]  /*7000*/  LDCU.64 UR6, c[0x4][0x78] ;  /* 0x01000f00ff0677ac */ /* 0x000e620008000a00 */
[----:B------:R-:W4:Y:S01]  /*7010*/  LDC.64 R2, c[0x4][R3] ;  /* 0x0100000003027b82 */ /* 0x000f220000000a00 */
[----:B------:R-:W5:Y:S01]  /*7020*/  LDCU.64 UR4, c[0x4][0x10] ;  /* 0x01000200ff0477ac */ /* 0x000f620008000a00 */
[----:B--2---:R-:W-:Y:S01]  /*7030*/  MOV R5, UR9 ;  /* 0x0000000900057c02 */ /* 0x004fe20008000f00 */
[----:B------:R-:W-:Y:S01]  /*7040*/  IMAD.U32 R4, RZ, RZ, UR8 ;  /* 0x00000008ff047e24 */ /* 0x000fe2000f8e00ff */
[----:B-1----:R-:W-:Y:S01]  /*7050*/  MOV R7, UR7 ;  /* 0x0000000700077c02 */ /* 0x002fe20008000f00 */
[----:B------:R-:W-:Y:S01]  /*7060*/  IMAD.U32 R6, RZ, RZ, UR6 ;  /* 0x00000006ff067e24 */ /* 0x000fe2000f8e00ff */
[----:B-----5:R-:W-:Y:S01]  /*7070*/  MOV R11, UR5 ;  /* 0x00000005000b7c02 */ /* 0x020fe20008000f00 */
[----:B------:R-:W-:Y:S02]  /*7080*/  IMAD.U32 R10, RZ, RZ, UR4 ;  /* 0x00000004ff0a7e24 */ /* 0x000fe4000f8e00ff */
[----:B------:R-:W-:Y:S07]  /*7090*/  LEPC R20, `(.L_x_116) ;  /* 0x000000001014794e */ /* 0x000fee0000000000 */
[----:B---34-:R-:W-:Y:S05]  /*70a0*/  CALL.ABS.NOINC R2 ;  /* 0x0000000002007343 */ /* 0x018fea0003c00000 */
.L_x_116:
[----:B------:R-:W-:Y:S01]  /*70b0*/  ISETP.NE.AND P6, PT, R107, RZ, PT ;  /* 0x000000ff6b00720c */ /* 0x000fe20003fc5270 */
[----:B------:R-:W-:Y:S05]  /*70c0*/  WARPSYNC.ALL ;  /* 0x0000000000007948 */ /* 0x000fea0003800000 */
[----:B------:R-:W-:Y:S01]  /*70d0*/  R2UR UR4, R48 ;  /* 0x00000000300472ca */ /* 0x000fe200000e0000 */
[----:B------:R-:W-:Y:S01]  /*70e0*/  BSSY.RECONVERGENT B0, `(.L_x_117) ;  /* 0x000008f000007945 */ /* 0x000fe20003800200 */
[----:B------:R-:W-:Y:S02]  /*70f0*/  MOV R50, UR51 ;  /* 0x0000003300327c02 */ /* 0x000fe40008000f00 */
[----:B-1--4-:R-:W-:Y:S02]  /*7100*/  SHF.L.U32 R3, R56, 0x10, RZ ;  /* 0x0000001038037819 */ /* 0x012fe400000006ff */
[----:B------:R-:W-:Y:S02]  /*7110*/  MOV R72, UR37 ;  /* 0x0000002500487c02 */ /* 0x000fe40008000f00 */
[----:B------:R-:W-:Y:S02]  /*7120*/  @P6 LEA R50, R50, UR48, 0x3 ;  /* 0x0000003032326c11 */ /* 0x000fe4000f8e18ff */
[C---:B------:R-:W-:Y:S02]  /*7130*/  LOP3.LUT R51, R57.reuse, 0xffff0000, RZ, 0xc0, !PT ;  /* 0xffff000039337812 */ /* 0x040fe400078ec0ff */
[----:B------:R-:W-:Y:S01]  /*7140*/  @P6 IADD3 R50, PT, PT, R50, 0x70, RZ ;  /* 0x0000007032326810 */ /* 0x000fe20007ffe0ff */
[----:B------:R-:W1:Y:S01]  /*7150*/  LDTM.x32 R4, tmem[UR4+0x20] ;  /* 0x00002004000479ee */ /* 0x000e6200082c0000 */
[----:B------:R-:W-:Y:S02]  /*7160*/  ISETP.NE.AND P0, PT, R102, RZ, PT ;  /* 0x000000ff6600720c */ /* 0x000fe40003f05270 */
[----:B------:R-:W-:Y:S02]  /*7170*/  @P6 PRMT R72, R72, 0x654, R50 ;  /* 0x0000065448486816 */ /* 0x000fe40000000032 */
[----:B------:R-:W-:Y:S01]  /*7180*/  SHF.L.U32 R50, R57, 0x10, RZ ;  /* 0x0000001039327819 */ /* 0x000fe200000006ff */
[C---:B-1----:R-:W-:Y:S01]  /*7190*/  FMUL R0, R47.reuse, R4 ;  /* 0x000000042f007220 */ /* 0x042fe20000400000 */
[----:B------:R-:W-:Y:S01]  /*71a0*/  LOP3.LUT R4, R56, 0xffff0000, RZ, 0xc0, !PT ;  /* 0xffff000038047812 */ /* 0x000fe200078ec0ff */
[C---:B------:R-:W-:Y:S01]  /*71b0*/  FMUL R2, R47.reuse, R5 ;  /* 0x000000052f027220 */ /* 0x040fe20000400000 */
[----:B------:R-:W-:Y:S01]  /*71c0*/  FMUL R7, R47, R7 ;  /* 0x000000072f077220 */ /* 0x000fe20000400000 */
[----:B------:R-:W-:Y:S01]  /*71d0*/  FFMA R0, R49, R3, R0 ;  /* 0x0000000331007223 */ /* 0x000fe20000000000 */
[----:B------:R-:W-:Y:S01]  /*71e0*/  FMUL R3, R47, R6 ;  /* 0x000000062f037220 */ /* 0x000fe20000400000 */
[----:B------:R-:W-:Y:S01]  /*71f0*/  FFMA R2, R49, R4, R2 ;  /* 0x0000000431027223 */ /* 0x000fe20000000002 */
[C---:B------:R-:W-:Y:S01]  /*7200*/  FMUL R4, R47.reuse, R8 ;  /* 0x000000082f047220 */ /* 0x040fe20000400000 */
[C---:B------:R-:W-:Y:S01]  /*7210*/  FMUL R8, R47.reuse, R12 ;  /* 0x0000000c2f087220 */ /* 0x040fe20000400000 */
[C---:B------:R-:W-:Y:S01]  /*7220*/  FMUL R12, R47.reuse, R16 ;  /* 0x000000102f0c7220 */ /* 0x040fe20000400000 */
[C---:B------:R-:W-:Y:S01]  /*7230*/  FMUL R16, R47.reuse, R20 ;  /* 0x000000142f107220 */ /* 0x040fe20000400000 */
[----:B------:R-:W-:Y:S01]  /*7240*/  F2FP.BF16.F32.PACK_AB R52, R2, R0 ;  /* 0x000000000234723e */ /* 0x000fe200000010ff */
[C---:B------:R-:W-:Y:S01]  /*7250*/  FMUL R20, R47.reuse, R24 ;  /* 0x000000182f147220 */ /* 0x040fe20000400000 */
[C---:B------:R-:W-:Y:S01]  /*7260*/  LOP3.LUT R0, R58.reuse, 0xffff0000, RZ, 0xc0, !PT ;  /* 0xffff00003a007812 */ /* 0x040fe200078ec0ff */
[----:B------:R-:W-:Y:S01]  /*7270*/  FMUL R24, R47, R28 ;  /* 0x0000001c2f187220 */ /* 0x000fe20000400000 */
[----:B------:R-:W-:Y:S01]  /*7280*/  SHF.L.U32 R2, R59, 0x10, RZ ;  /* 0x000000103b027819 */ /* 0x000fe200000006ff */
[C---:B------:R-:W-:Y:S01]  /*7290*/  FMUL R28, R47.reuse, R32 ;  /* 0x000000202f1c7220 */ /* 0x040fe20000400000 */
[----:B------:R-:W-:Y:S01]  /*72a0*/  SHF.L.U32 R32, R58, 0x10, RZ ;  /* 0x000000103a207819 */ /* 0x000fe200000006ff */
[----:B------:R-:W-:Y:S01]  /*72b0*/  FMUL R5, R47, R9 ;  /* 0x000000092f057220 */ /* 0x000fe20000400000 */
[C---:B------:R-:W-:Y:S01]  /*72c0*/  FFMA R3, R49.reuse, R50, R3 ;  /* 0x0000003231037223 */ /* 0x040fe20000000003 */
[----:B------:R-:W-:Y:S01]  /*72d0*/  FFMA R7, R49, R51, R7 ;  /* 0x0000003331077223 */ /* 0x000fe20000000007 */
[----:B------:R-:W-:Y:S01]  /*72e0*/  FMUL R6, R47, R10 ;  /* 0x0000000a2f067220 */ /* 0x000fe20000400000 */
[----:B------:R-:W-:Y:S01]  /*72f0*/  FFMA R4, R49, R32, R4 ;  /* 0x0000002031047223 */ /* 0x000fe20000000004 */
[----:B------:R-:W-:Y:S01]  /*7300*/  LOP3.LUT R32, R59, 0xffff0000, RZ, 0xc0, !PT ;  /* 0xffff00003b207812 */ /* 0x000fe200078ec0ff */
[----:B------:R-:W-:Y:S01]  /*7310*/  FFMA R5, R49, R0, R5 ;  /* 0x0000000031057223 */ /* 0x000fe20000000005 */
[C---:B------:R-:W-:Y:S01]  /*7320*/  SHF.L.U32 R0, R60.reuse, 0x10, RZ ;  /* 0x000000103c007819 */ /* 0x040fe200000006ff */
[----:B------:R-:W-:Y:S01]  /*7330*/  FMUL R11, R47, R11 ;  /* 0x0000000b2f0b7220 */ /* 0x000fe20000400000 */
[----:B------:R-:W-:Y:S01]  /*7340*/  F2FP.BF16.F32.PACK_AB R53, R7, R3 ;  /* 0x000000030735723e */ /* 0x000fe200000010ff */
[C---:B------:R-:W-:Y:S01]  /*7350*/  FFMA R6, R49.reuse, R2, R6 ;  /* 0x0000000231067223 */ /* 0x040fe20000000006 */
[----:B------:R-:W-:Y:S01]  /*7360*/  LOP3.LUT R2, R60, 0xffff0000, RZ, 0xc0, !PT ;  /* 0xffff00003c027812 */ /* 0x000fe200078ec0ff */
[----:B------:R-:W-:Y:S01]  /*7370*/  FFMA R11, R49, R32, R11 ;  /* 0x00000020310b7223 */ /* 0x000fe2000000000b */
[----:B------:R-:W-:Y:S01]  /*7380*/  SHF.L.U32 R3, R61, 0x10, RZ ;  /* 0x000000103d037819 */ /* 0x000fe200000006ff */
[----:B------:R-:W-:Y:S01]  /*7390*/  FFMA R8, R49, R0, R8 ;  /* 0x0000000031087223 */ /* 0x000fe20000000008 */
[----:B------:R-:W-:Y:S01]  /*73a0*/  LOP3.LUT R0, R61, 0xffff0000, RZ, 0xc0, !PT ;  /* 0xffff00003d007812 */ /* 0x000fe200078ec0ff */
[----:B------:R-:W-:Y:S01]  /*73b0*/  FMUL R9, R47, R13 ;  /* 0x0000000d2f097220 */ /* 0x000fe20000400000 */
[----:B------:R-:W-:Y:S01]  /*73c0*/  F2FP.BF16.F32.PACK_AB R54, R5, R4 ;  /* 0x000000040536723e */ /* 0x000fe200000010ff */
[----:B------:R-:W-:Y:S01]  /*73d0*/  FMUL R10, R47, R14 ;  /* 0x0000000e2f0a7220 */ /* 0x000fe20000400000 */
[----:B------:R-:W-:Y:S01]  /*73e0*/  F2FP.BF16.F32.PACK_AB R55, R11, R6 ;  /* 0x000000060b37723e */ /* 0x000fe200000010ff */
[----:B------:R-:W-:Y:S01]  /*73f0*/  FMUL R15, R47, R15 ;  /* 0x0000000f2f0f7220 */ /* 0x000fe20000400000 */
[----:B------:R-:W-:Y:S01]  /*7400*/  SHF.L.U32 R4, R77, 0x10, RZ ;  /* 0x000000104d047819 */ /* 0x000fe200000006ff */
[C---:B------:R-:W-:Y:S01]  /*7410*/  FFMA R9, R49.reuse, R2, R9 ;  /* 0x0000000231097223 */ /* 0x040fe20000000009 */
[C---:B------:R-:W-:Y:S01]  /*7420*/  SHF.L.U32 R2, R62.reuse, 0x10, RZ ;  /* 0x000000103e027819 */ /* 0x040fe200000006ff */
[C---:B------:R-:W-:Y:S01]  /*7430*/  FFMA R10, R49.reuse, R3, R10 ;  /* 0x00000003310a7223 */ /* 0x040fe2000000000a */
[----:B------:R-:W-:Y:S01]  /*7440*/  LOP3.LUT R3, R62, 0xffff0000, RZ, 0xc0, !PT ;  /* 0xffff00003e037812 */ /* 0x000fe200078ec0ff */
[----:B------:R-:W-:Y:S01]  /*7450*/  FFMA R15, R49, R0, R15 ;  /* 0x00000000310f7223 */ /* 0x000fe2000000000f */
[----:B------:R-:W-:Y:S01]  /*7460*/  SHF.L.U32 R0, R63, 0x10, RZ ;  /* 0x000000103f007819 */ /* 0x000fe200000006ff */
[----:B------:R-:W-:Y:S01]  /*7470*/  FMUL R13, R47, R17 ;  /* 0x000000112f0d7220 */ /* 0x000fe20000400000 */
[----:B------:R-:W-:Y:S01]  /*7480*/  F2FP.BF16.F32.PACK_AB R8, R9, R8 ;  /* 0x000000080908723e */ /* 0x000fe200000010ff */
[----:B------:R-:W-:Y:S01]  /*7490*/  FMUL R14, R47, R18 ;  /* 0x000000122f0e7220 */ /* 0x000fe20000400000 */
[----:B------:R-:W-:Y:S01]  /*74a0*/  F2FP.BF16.F32.PACK_AB R9, R15, R10 ;  /* 0x0000000a0f09723e */ /* 0x000fe200000010ff */
[----:B------:R-:W-:Y:S01]  /*74b0*/  FFMA R12, R49, R2, R12 ;  /* 0x00000002310c7223 */ /* 0x000fe2000000000c */
[----:B------:R-:W-:Y:S01]  /*74c0*/  LOP3.LUT R2, R63, 0xffff0000, RZ, 0xc0, !PT ;  /* 0xffff00003f027812 */ /* 0x000fe200078ec0ff */
[----:B------:R-:W-:Y:S01]  /*74d0*/  FFMA R13, R49, R3, R13 ;  /* 0x00000003310d7223 */ /* 0x000fe2000000000d */
[----:B------:R-:W-:Y:S01]  /*74e0*/  SHF.L.U32 R3, R69, 0x10, RZ ;  /* 0x0000001045037819 */ /* 0x000fe200000006ff */
[----:B------:R-:W-:Y:S01]  /*74f0*/  FFMA R14, R49, R0, R14 ;  /* 0x00000000310e7223 */ /* 0x000fe2000000000e */
[C---:B------:R-:W-:Y:S01]  /*7500*/  SHF.L.U32 R0, R68.reuse, 0x10, RZ ;  /* 0x0000001044007819 */ /* 0x040fe200000006ff */
[----:B------:R-:W-:Y:S01]  /*7510*/  FMUL R19, R47, R19 ;  /* 0x000000132f137220 */ /* 0x000fe20000400000 */
[----:B------:R-:W-:Y:S01]  /*7520*/  F2FP.BF16.F32.PACK_AB R10, R13, R12 ;  /* 0x0000000c0d0a723e */ /* 0x000fe200000010ff */
[----:B------:R-:W-:Y:S01]  /*7530*/  FMUL R17, R47, R21 ;  /* 0x000000152f117220 */ /* 0x000fe20000400000 */
[----:B------:R-:W-:Y:S01]  /*7540*/  LOP3.LUT R5, R79, 0xffff0000, RZ, 0xc0, !PT ;  /* 0xffff00004f057812 */ /* 0x000fe200078ec0ff */
[C---:B------:R-:W-:Y:S01]  /*7550*/  FFMA R19, R49.reuse, R2, R19 ;  /* 0x0000000231137223 */ /* 0x040fe20000000013 */
[----:B------:R-:W-:Y:S01]  /*7560*/  LOP3.LUT R2, R68, 0xffff0000, RZ, 0xc0, !PT ;  /* 0xffff000044027812 */ /* 0x000fe200078ec0ff */
[----:B------:R1:W-:Y:S01]  /*7570*/  STS.128 [R100+0x2000], R52 ;  /* 0x0020003464007388 */ /* 0x0003e20000000c00 */
[----:B------:R-:W-:Y:S01]  /*7580*/  FFMA R16, R49, R0, R16 ;  /* 0x0000000031107223 */ /* 0x000fe20000000010 */
[----:B------:R-:W-:Y:S01]  /*7590*/  LOP3.LUT R0, R69, 0xffff0000, RZ, 0xc0, !PT ;  /* 0xffff000045007812 */ /* 0x000fe200078ec0ff */
[----:B------:R-:W-:Y:S01]  /*75a0*/  FMUL R18, R47, R22 ;  /* 0x000000162f127220 */ /* 0x000fe20000400000 */
[----:B------:R-:W-:Y:S01]  /*75b0*/  F2FP.BF16.F32.PACK_AB R11, R19, R14 ;  /* 0x0000000e130b723e */ /* 0x000fe200000010ff */
[----:B------:R-:W-:Y:S01]  /*75c0*/  FMUL R23, R47, R23 ;  /* 0x000000172f177220 */ /* 0x000fe20000400000 */
[C---:B------:R-:W-:Y:S01]  /*75d0*/  FFMA R17, R49.reuse, R2, R17 ;  /* 0x0000000231117223 */ /* 0x040fe20000000011 */
[C---:B------:R-:W-:Y:S01]  /*75e0*/  SHF.L.U32 R2, R70.reuse, 0x10, RZ ;  /* 0x0000001046027819 */ /* 0x040fe200000006ff */
[----:B------:R-:W-:Y:S01]  /*75f0*/  FFMA R18, R49, R3, R18 ;  /* 0x0000000331127223 */ /* 0x000fe20000000012 */
[----:B------:R-:W-:Y:S01]  /*7600*/  SHF.L.U32 R3, R71, 0x10, RZ ;  /* 0x0000001047037819 */ /* 0x000fe200000006ff */
[----:B------:R1:W-:Y:S01]  /*7610*/  STS.128 [R99+0x2010], R8 ;  /* 0x0020100863007388 */ /* 0x0003e20000000c00 */
[----:B------:R-:W-:Y:S01]  /*7620*/  F2FP.BF16.F32.PACK_AB R16, R17, R16 ;  /* 0x000000101110723e */ /* 0x000fe200000010ff */
[----:B------:R-:W-:Y:S01]  /*7630*/  FFMA R23, R49, R0, R23 ;  /* 0x0000000031177223 */ /* 0x000fe20000000017 */
[----:B------:R-:W-:Y:S01]  /*7640*/  LOP3.LUT R0, R70, 0xffff0000, RZ, 0xc0, !PT ;  /* 0xffff000046007812 */ /* 0x000fe200078ec0ff */
[C---:B------:R-:W-:Y:S01]  /*7650*/  FMUL R21, R47.reuse, R25 ;  /* 0x000000192f157220 */ /* 0x040fe20000400000 */
[----:B------:R-:W-:Y:S01]  /*7660*/  FMUL R22, R47, R26 ;  /* 0x0000001a2f167220 */ /* 0x000fe20000400000 */
[C---:B------:R-:W-:Y:S01]  /*7670*/  FFMA R20, R49.reuse, R2, R20 ;  /* 0x0000000231147223 */ /* 0x040fe20000000014 */
[C---:B------:R-:W-:Y:S01]  /*7680*/  SHF.L.U32 R2, R76.reuse, 0x10, RZ ;  /* 0x000000104c027819 */ /* 0x040fe200000006ff */
[----:B------:R-:W-:Y:S01]  /*7690*/  FFMA R21, R49, R0, R21 ;  /* 0x0000000031157223 */ /* 0x000fe20000000015 */
[----:B------:R-:W-:Y:S01]  /*76a0*/  LOP3.LUT R0, R71, 0xffff0000, RZ, 0xc0, !PT ;  /* 0xffff000047007812 */ /* 0x000fe200078ec0ff */
[----:B------:R-:W-:Y:S01]  /*76b0*/  FFMA R22, R49, R3, R22 ;  /* 0x0000000331167223 */ /* 0x000fe20000000016 */
[C---:B------:R-:W-:Y:S01]  /*76c0*/  FMUL R27, R47.reuse, R27 ;  /* 0x0000001b2f1b7220 */ /* 0x040fe20000400000 */
[----:B------:R-:W-:Y:S01]  /*76d0*/  LOP3.LUT R3, R76, 0xffff0000, RZ, 0xc0, !PT ;  /* 0xffff00004c037812 */ /* 0x000fe200078ec0ff */
[C---:B------:R-:W-:Y:S01]  /*76e0*/  FMUL R25, R47.reuse, R29 ;  /* 0x0000001d2f197220 */ /* 0x040fe20000400000 */
[----:B------:R-:W-:Y:S01]  /*76f0*/  FMUL R26, R47, R30 ;  /* 0x0000001e2f1a7220 */ /* 0x000fe20000400000 */
[C---:B------:R-:W-:Y:S01]  /*7700*/  FFMA R27, R49.reuse, R0, R27 ;  /* 0x00000000311b7223 */ /* 0x040fe2000000001b */
[----:B------:R-:W-:Y:S01]  /*7710*/  FFMA R24, R49, R2, R24 ;  /* 0x0000000231187223 */ /* 0x000fe20000000018 */
[----:B------:R-:W-:Y:S01]  /*7720*/  LOP3.LUT R0, R77, 0xffff0000, RZ, 0xc0, !PT ;  /* 0xffff00004d007812 */ /* 0x000fe200078ec0ff */
[----:B------:R-:W-:Y:S01]  /*7730*/  FFMA R25, R49, R3, R25 ;  /* 0x0000000331197223 */ /* 0x000fe20000000019 */
[----:B------:R-:W-:Y:S01]  /*7740*/  FMUL R31, R47, R31 ;  /* 0x0000001f2f1f7220 */ /* 0x000fe20000400000 */
[C---:B------:R-:W-:Y:S01]  /*7750*/  SHF.L.U32 R2, R78.reuse, 0x10, RZ ;  /* 0x000000104e027819 */ /* 0x040fe200000006ff */
[----:B------:R-:W-:Y:S01]  /*7760*/  FFMA R26, R49, R4, R26 ;  /* 0x00000004311a7223 */ /* 0x000fe2000000001a */
[----:B------:R-:W-:Y:S01]  /*7770*/  LOP3.LUT R3, R78, 0xffff0000, RZ, 0xc0, !PT ;  /* 0xffff00004e037812 */ /* 0x000fe200078ec0ff */
[----:B------:R-:W-:Y:S01]  /*7780*/  FMUL R29, R47, R33 ;  /* 0x000000212f1d7220 */ /* 0x000fe20000400000 */
[----:B------:R-:W-:Y:S01]  /*7790*/  SHF.L.U32 R4, R79, 0x10, RZ ;  /* 0x000000104f047819 */ /* 0x000fe200000006ff */
[----:B------:R-:W-:Y:S01]  /*77a0*/  FMUL R30, R47, R34 ;  /* 0x000000222f1e7220 */ /* 0x000fe20000400000 */
[----:B------:R-:W-:Y:S01]  /*77b0*/  F2FP.BF16.F32.PACK_AB R17, R23, R18 ;  /* 0x000000121711723e */ /* 0x000fe200000010ff */
[----:B------:R-:W-:Y:S01]  /*77c0*/  FFMA R31, R49, R0, R31 ;  /* 0x00000000311f7223 */ /* 0x000fe2000000001f */
[----:B------:R-:W-:Y:S01]  /*77d0*/  FMUL R35, R47, R35 ;  /* 0x000000232f237220 */ /* 0x000fe20000400000 */
[----:B------:R-:W-:Y:S01]  /*77e0*/  F2FP.BF16.F32.PACK_AB R18, R21, R20 ;  /* 0x000000141512723e */ /* 0x000fe200000010ff */
[----:B------:R-:W-:Y:S01]  /*77f0*/  FFMA R28, R49, R2, R28 ;  /* 0x00000002311c7223 */ /* 0x000fe2000000001c */
[----:B------:R-:W-:Y:S01]  /*7800*/  F2FP.BF16.F32.PACK_AB R19, R27, R22 ;  /* 0x000000161b13723e */ /* 0x000fe200000010ff */
[C---:B------:R-:W-:Y:S01]  /*7810*/  FFMA R29, R49.reuse, R3, R29 ;  /* 0x00000003311d7223 */ /* 0x040fe2000000001d */
[C---:B------:R-:W-:Y:S01]  /*7820*/  FFMA R30, R49.reuse, R4, R30 ;  /* 0x00000004311e7223 */ /* 0x040fe2000000001e */
[----:B------:R-:W-:Y:S01]  /*7830*/  FFMA R35, R49, R5, R35 ;  /* 0x0000000531237223 */ /* 0x000fe20000000023 */
[----:B------:R-:W-:Y:S01]  /*7840*/  F2FP.BF16.F32.PACK_AB R24, R25, R24 ;  /* 0x000000181918723e */ /* 0x000fe200000010ff */
[----:B------:R1:W-:Y:S01]  /*7850*/  STS.128 [R98+0x2020], R16 ;  /* 0x0020201062007388 */ /* 0x0003e20000000c00 */
[----:B------:R-:W-:Y:S02]  /*7860*/  F2FP.BF16.F32.PACK_AB R25, R31, R26 ;  /* 0x0000001a1f19723e */ /* 0x000fe400000010ff */
[----:B------:R-:W-:Y:S02]  /*7870*/  F2FP.BF16.F32.PACK_AB R26, R29, R28 ;  /* 0x0000001c1d1a723e */ /* 0x000fe400000010ff */
[----:B------:R-:W-:Y:S02]  /*7880*/  F2FP.BF16.F32.PACK_AB R27, R35, R30 ;  /* 0x0000001e231b723e */ /* 0x000fe400000010ff */
[----:B------:R-:W-:Y:S02]  /*7890*/  LEA R0, R65, UR48, 0x3 ;  /* 0x0000003041007c11 */ /* 0x000fe4000f8e18ff */
[----:B------:R-:W-:Y:S01]  /*78a0*/  @P6 SHF.L.U32 R2, R97, 0x1f, RZ ;  /* 0x0000001f61026819 */ /* 0x000fe200000006ff */
        /* <DEDUP_REMOVED lines=9> */
[----:B------:R-:W-:Y:S02]  /*7940*/  UIADD3 UR8, UP0, UPT, UR52, 0xa80, URZ ;  /* 0x00000a8034087890 */ /* 0x000fe4000ff1e0ff */
[----:B------:R-:W-:Y:S02]  /*7950*/  UIADD3 UR5, UPT, UPT, UR41, 0x20, URZ ;  /* 0x0000002029057890 */ /* 0x000fe4000fffe0ff */
[----:B------:R-:W-:Y:S02]  /*7960*/  UIADD3 UR4, UPT, UPT, UR48, 0x2200, URZ ;  /* 0x0000220030047890 */ /* 0x000fe4000fffe0ff */
[----:B------:R-:W-:Y:S01]  /*7970*/  UIADD3.X UR9, UPT, UPT, URZ, UR53, URZ, UP0, !UPT ;  /* 0x00000035ff097290 */ /* 0x000fe200087fe4ff */
[----:B------:R-:W-:Y:S01]  /*7980*/  UMOV UR6, UR42 ;  /* 0x0000002a00067c82 */ /* 0x000fe20008000000 */
[----:B------:R-:W-:Y:S07]  /*7990*/  UMOV UR7, UR36 ;  /* 0x0000002400077c82 */ /* 0x000fee0008000000 */
[----:B------:R2:W-:Y:S01]  /*79a0*/  UTMASTG.3D [UR4], [UR8] ;  /* 0x00000004080073b5 */ /* 0x0005e20008010000 */
[----:B------:R0:W-:Y:S01]  /*79b0*/  UTMACMDFLUSH ;  /* 0x00000000000079b7 */ /* 0x0001e20000000000 */
[----:B--2---:R-:W-:Y:S04]  /*79c0*/  DEPBAR.LE SB0, 0x1 ;  /* 0x000080400000791a */ /* 0x004fe80000000000 */
.L_x_118:
[----:B------:R-:W-:Y:S05]  /*79d0*/  BSYNC.RECONVERGENT B0 ;  /* 0x0000000000007941 */ /* 0x000fea0003800200 */
.L_x_117:
[----:B------:R-:W-:Y:S01]  /*79e0*/  BAR.SYNC.DEFER_BLOCKING 0x1, 0x80 ;  /* 0x0042000000007b1d */ /* 0x000fe20000010000 */
[----:B------:R-:W-:Y:S04]  /*79f0*/  UIADD3 UR40, UPT, UPT, UR51, 0x1, URZ ;  /* 0x0000000133287890 */ /* 0x000fe8000fffe0ff */
[----:B------:R-:W-:Y:S04]  /*7a00*/  UISETP.NE.AND UP0, UPT, UR40, 0x4, UPT ;  /* 0x000000042800788c */ /* 0x000fe8000bf05270 */
[----:B------:R-:W-:Y:S01]  /*7a10*/  USEL UR40, UR40, URZ, UP0 ;  /* 0x000000ff28287287 */ /* 0x000fe20008000000 */
[----:B------:R2:W-:Y:S01]  /*7a20*/  @P6 SYNCS.ARRIVE.TRANS64.RED.A1T0 RZ, [R72+URZ], RZ ;  /* 0x000000ff48ff69a7 */ /* 0x0005e200081004ff */
[----:B------:R-:W-:Y:S01]  /*7a30*/  BSSY B1, `(.L_x_119) ;  /* 0x0000017000017945 */ /* 0x000fe20003800000 */
[----:B------:R-:W4:Y:S02]  /*7a40*/  @P6 SYNCS.PHASECHK.TRANS64.TRYWAIT P0, [R0+URZ+0x50], R2 ;  /* 0x00005002000065a7 */ /* 0x000f2400080011ff */
[----:B----4-:R-:W-:Y:S01]  /*7a50*/  @P6 SEL R66, RZ, 0x1, !P0 ;  /* 0x00000001ff426807 */ /* 0x010fe20004000000 */
[----:B--2---:R-:W-:Y:S06]  /*7a60*/  @!P6 BRA `(.L_x_120) ;  /* 0x00000000004ce947 */ /* 0x004fec0003800000 */
        /* <DEDUP_REMOVED lines=9> */
[----:B------:R-:W-:Y:S04]  /*7b00*/  SHF.L.U32 R6, R97, 0x1f, RZ ;  /* 0x0000001f61067819 */ /* 0x000fe800000006ff */
[----:B------:R-:W2:Y:S02]  /*7b10*/  SYNCS.PHASECHK.TRANS64.TRYWAIT P0, [R0+URZ+0x50], R6 ;  /* 0x00005006000075a7 */ /* 0x000ea400080011ff */
[----:B--2---:R-:W-:Y:S05]  /*7b20*/  @!P0 BRA `(.L_x_123) ;  /* 0x0000002400548947 */ /* 0x004fea0003800000 */
.L_x_122:
[----:B------:R-:W-:Y:S05]  /*7b30*/  BSYNC B0 ;  /* 0x0000000000007941 */ /* 0x000fea0003800000 */
.L_x_121:
[----:B------:R-:W-:Y:S02]  /*7b40*/  ISETP.NE.AND P0, PT, R67, RZ, PT ;  /* 0x000000ff4300720c */ /* 0x000fe40003f05270 */
[----:B------:R-:W-:Y:S11]  /*7b50*/  IADD3 R65, PT, PT, R65, 0x1, RZ ;  /* 0x0000000141417810 */ /* 0x000ff60007ffe0ff */
[----:B------:R4:W1:Y:S04]  /*7b60*/  @P0 LDS.128 R56, [R5] ;  /* 0x0000000005380984 */ /* 0x0008680000000c00 */
[----:B------:R4:W1:Y:S04]  /*7b70*/  @P0 LDS.128 R60, [R4+0x10] ;  /* 0x00001000043c0984 */ /* 0x0008680000000c00 */
[----:B------:R4:W1:Y:S04]  /*7b80*/  @P0 LDS.128 R68, [R3+0x20] ;  /* 0x0000200003440984 */ /* 0x0008680000000c00 */
[----:B------:R4:W1:Y:S02]  /*7b90*/  @P0 LDS.128 R76, [R2+0x30] ;  /* 0x00003000024c0984 */ /* 0x0008640000000c00 */
.L_x_120:
[----:B------:R-:W-:Y:S05]  /*7ba0*/  BSYNC B1 ;  /* 0x0000000000017941 */ /* 0x000fea0003800000 */
.L_x_119:
        /* <DEDUP_REMOVED lines=21> */
.L_x_124:
        /* <DEDUP_REMOVED lines=146> */
.L_x_126:
[----:B------:R-:W-:Y:S05]  /*8620*/  BSYNC.RECONVERGENT B0 ;  /* 0x0000000000007941 */ /* 0x000fea0003800200 */
.L_x_125:
        /* <DEDUP_REMOVED lines=21> */
.L_x_130:
[----:B------:R-:W-:Y:S05]  /*8780*/  BSYNC B0 ;  /* 0x0000000000007941 */ /* 0x000fea0003800000 */
.L_x_129:
[----:B------:R-:W-:Y:S11]  /*8790*/  ISETP.NE.AND P0, PT, R67, RZ, PT ;  /* 0x000000ff4300720c */ /* 0x000ff60003f05270 */
[----:B------:R-:W-:Y:S02]  /*87a0*/  @!UPT UIADD3 URZ, UPT, UPT, URZ, URZ, URZ ;  /* 0x000000fffffff290 */ /* 0x000fe4000fffe0ff */
[----:B------:R4:W1:Y:S04]  /*87b0*/  @P0 LDS.128 R56, [R4] ;  /* 0x0000000004380984 */ /* 0x0008680000000c00 */
[----:B------:R4:W1:Y:S04]  /*87c0*/  @P0 LDS.128 R60, [R3+0x10] ;  /* 0x00001000033c0984 */ /* 0x0008680000000c00 */
[----:B------:R4:W1:Y:S04]  /*87d0*/  @P0 LDS.128 R68, [R2+0x20] ;  /* 0x0000200002440984 */ /* 0x0008680000000c00 */
[----:B------:R4:W1:Y:S02]  /*87e0*/  @P0 LDS.128 R76, [R65+0x30] ;  /* 0x00003000414c0984 */ /* 0x0008640000000c00 */
.L_x_128:
[----:B------:R-:W-:Y:S05]  /*87f0*/  BSYNC B1 ;  /* 0x0000000000017941 */ /* 0x000fea0003800000 */
.L_x_127:
        /* <DEDUP_REMOVED lines=21> */
.L_x_132:
[----:B------:R-:W-:Y:S01]  /*8950*/  ISETP.NE.AND P0, PT, R102, RZ, PT ;  /* 0x000000ff6600720c */ /* 0x000fe20003f05270 */
[----:B------:R-:W-:Y:S05]  /*8960*/  WARPSYNC.ALL ;  /* 0x0000000000007948 */ /* 0x000fea0003800000 */
[----:B------:R-:W-:Y:S01]  /*8970*/  R2UR UR4, R48 ;  /* 0x00000000300472ca */ /* 0x000fe200000e0000 */
[----:B------:R-:W-:Y:S01]  /*8980*/  BSSY.RECONVERGENT B0, `(.L_x_133) ;  /* 0x000008c000007945 */ /* 0x000fe20003800200 */
[----:B------:R-:W-:Y:S02]  /*8990*/  R2UR UR5, R64 ;  /* 0x00000000400572ca */ /* 0x000fe400000e0000 */
[C---:B-1----:R-:W-:Y:S02]  /*89a0*/  SHF.L.U32 R0, R56.reuse, 0x10, RZ ;  /* 0x0000001038007819 */ /* 0x042fe400000006ff */
[----:B----4-:R-:W-:Y:S02]  /*89b0*/  LOP3.LUT R2, R56, 0xffff0000, RZ, 0xc0, !PT ;  /* 0xffff000038027812 */ /* 0x010fe400078ec0ff */
[C---:B------:R-:W-:Y:S02]  /*89c0*/  SHF.L.U32 R3, R57.reuse, 0x10, RZ ;  /* 0x0000001039037819 */ /* 0x040fe400000006ff */
[----:B------:R-:W-:Y:S02]  /*89d0*/  LOP3.LUT R48, R57, 0xffff0000, RZ, 0xc0, !PT ;  /* 0xffff000039307812 */ /* 0x000fe400078ec0ff */
[C---:B------:R-:W-:Y:S01]  /*89e0*/  SHF.L.U32 R50, R58.reuse, 0x10, RZ ;  /* 0x000000103a327819 */ /* 0x040fe200000006ff */
[----:B------:R-:W1:Y:S01]  /*89f0*/  LDTM.x32 R4, tmem[UR4+0x60] ;  /* 0x00006004000479ee */ /* 0x000e6200082c0000 */
[----:B------:R-:W-:Y:S01]  /*8a00*/  LOP3.LUT R51, R58, 0xffff0000, RZ, 0xc0, !PT ;  /* 0xffff00003a337812 */ /* 0x000fe200078ec0ff */
[----:B------:R-:W-:Y:S01]  /*8a10*/  NOP ;  /* 0x0000000000007918 */ /* 0x000fe20000000000 */
[C---:B------:R-:W-:Y:S01]  /*8a20*/  SHF.L.U32 R52, R59.reuse, 0x10, RZ ;  /* 0x000000103b347819 */ /* 0x040fe200000006ff */
[----:B------:R-:W-:Y:S01]  /*8a30*/  UIADD3 UR5, UPT, UPT, UR5, 0xd0, URZ ;  /* 0x000000d005057890 */ /* 0x000fe2000fffe0ff */
[----:B------:R-:W-:Y:S02]  /*8a40*/  LOP3.LUT R53, R59, 0xffff0000, RZ, 0xc0, !PT ;  /* 0xffff00003b357812 */ /* 0x000fe400078ec0ff */
[C---:B------:R-:W-:Y:S01]  /*8a50*/  SHF.L.U32 R54, R60.reuse, 0x10, RZ ;  /* 0x000000103c367819 */ /* 0x040fe200000006ff */
[----:B------:R-:W-:Y:S01]  /*8a60*/  UPRMT UR5, UR37, 0x654, UR5 ;  /* 0x0000065425057896 */ /* 0x000fe20008000005 */
[----:B------:R-:W-:Y:S02]  /*8a70*/  LOP3.LUT R55, R60, 0xffff0000, RZ, 0xc0, !PT ;  /* 0xffff00003c377812 */ /* 0x000fe400078ec0ff */
[C---:B------:R-:W-:Y:S02]  /*8a80*/  SHF.L.U32 R56, R61.reuse, 0x10, RZ ;  /* 0x000000103d387819 */ /* 0x040fe400000006ff */
[----:B------:R-:W-:Y:S02]  /*8a90*/  LOP3.LUT R57, R61, 0xffff0000, RZ, 0xc0, !PT ;  /* 0xffff00003d397812 */ /* 0x000fe400078ec0ff */
[C---:B------:R-:W-:Y:S02]  /*8aa0*/  SHF.L.U32 R58, R62.reuse, 0x10, RZ ;  /* 0x000000103e3a7819 */ /* 0x040fe400000006ff */
[----:B------:R-:W-:Y:S01]  /*8ab0*/  LOP3.LUT R59, R62, 0xffff0000, RZ, 0xc0, !PT ;  /* 0xffff00003e3b7812 */ /* 0x000fe200078ec0ff */
[----:B-1----:R-:W-:Y:S01]  /*8ac0*/  SYNCS.ARRIVE.TRANS64.RED.A1T0 RZ, [UR5], RZ ;  /* 0x000000ffffff79a7 */ /* 0x002fe20008100405 */
[C---:B------:R-:W-:Y:S02]  /*8ad0*/  SHF.L.U32 R60, R63.reuse, 0x10, RZ ;  /* 0x000000103f3c7819 */ /* 0x040fe400000006ff */
[----:B------:R-:W-:Y:S02]  /*8ae0*/  LOP3.LUT R61, R63, 0xffff0000, RZ, 0xc0, !PT ;  /* 0xffff00003f3d7812 */ /* 0x000fe400078ec0ff */
[C---:B------:R-:W-:Y:S01]  /*8af0*/  SHF.L.U32 R62, R68.reuse, 0x10, RZ ;  /* 0x00000010443e7819 */ /* 0x040fe200000006ff */
[C---:B------:R-:W-:Y:S01]  /*8b00*/  FMUL R4, R47.reuse, R4 ;  /* 0x000000042f047220 */ /* 0x040fe20000400000 */
[C---:B------:R-:W-:Y:S01]  /*8b10*/  FMUL R5, R47.reuse, R5 ;  /* 0x000000052f057220 */ /* 0x040fe20000400000 */
[----:B------:R-:W-:Y:S01]  /*8b20*/  FMUL R6, R47, R6 ;  /* 0x000000062f067220 */ /* 0x000fe20000400000 */
[----:B------:R-:W-:Y:S01]  /*8b30*/  LOP3.LUT R63, R68, 0xffff0000, RZ, 0xc0, !PT ;  /* 0xffff0000443f7812 */ /* 0x000fe200078ec0ff */
[C---:B------:R-:W-:Y:S01]  /*8b40*/  FFMA R4, R49.reuse, R0, R4 ;  /* 0x0000000031047223 */ /* 0x040fe20000000004 */
[----:B------:R-:W-:Y:S01]  /*8b50*/  FFMA R5, R49, R2, R5 ;  /* 0x0000000231057223 */ /* 0x000fe20000000005 */
[----:B------:R-:W-:Y:S01]  /*8b60*/  SHF.L.U32 R64, R69, 0x10, RZ ;  /* 0x0000001045407819 */ /* 0x000fe200000006ff */
[----:B------:R-:W-:Y:S01]  /*8b70*/  FFMA R6, R49, R3, R6 ;  /* 0x0000000331067223 */ /* 0x000fe20000000006 */
[----:B------:R-:W-:Y:S01]  /*8b80*/  FMUL R7, R47, R7 ;  /* 0x000000072f077220 */ /* 0x000fe20000400000 */
[----:B------:R-:W-:Y:S01]  /*8b90*/  LOP3.LUT R65, R69, 0xffff0000, RZ, 0xc0, !PT ;  /* 0xffff000045417812 */ /* 0x000fe200078ec0ff */
[----:B------:R-:W-:Y:S01]  /*8ba0*/  FMUL R8, R47, R8 ;  /* 0x000000082f087220 */ /* 0x000fe20000400000 */
[----:B------:R-:W-:Y:S01]  /*8bb0*/  F2FP.BF16.F32.PACK_AB R4, R5, R4 ;  /* 0x000000040504723e */ /* 0x000fe200000010ff */
[----:B------:R-:W-:Y:S01]  /*8bc0*/  FFMA R7, R49, R48, R7 ;  /* 0x0000003031077223 */ /* 0x000fe20000000007 */
[----:B------:R-:W-:Y:S01]  /*8bd0*/  FMUL R9, R47, R9 ;  /* 0x000000092f097220 */ /* 0x000fe20000400000 */
[----:B------:R-:W-:Y:S01]  /*8be0*/  FFMA R8, R49, R50, R8 ;  /* 0x0000003231087223 */ /* 0x000fe20000000008 */
[C---:B------:R-:W-:Y:S01]  /*8bf0*/  SHF.L.U32 R66, R70.reuse, 0x10, RZ ;  /* 0x0000001046427819 */ /* 0x040fe200000006ff */
[----:B------:R-:W-:Y:S01]  /*8c00*/  FMUL R0, R47, R10 ;  /* 0x0000000a2f007220 */ /* 0x000fe20000400000 */
[----:B------:R-:W-:Y:S01]  /*8c10*/  F2FP.BF16.F32.PACK_AB R5, R7, R6 ;  /* 0x000000060705723e */ /* 0x000fe200000010ff */
[----:B------:R-:W-:Y:S01]  /*8c20*/  FFMA R9, R49, R51, R9 ;  /* 0x0000003331097223 */ /* 0x000fe20000000009 */
[----:B------:R-:W-:Y:S01]  /*8c30*/  FMUL R2, R47, R11 ;  /* 0x0000000b2f027220 */ /* 0x000fe20000400000 */
[----:B------:R-:W-:Y:S01]  /*8c40*/  FFMA R0, R49, R52, R0 ;  /* 0x0000003431007223 */ /* 0x000fe20000000000 */
[----:B------:R-:W-:Y:S01]  /*8c50*/  LOP3.LUT R67, R70, 0xffff0000, RZ, 0xc0, !PT ;  /* 0xffff000046437812 */ /* 0x000fe200078ec0ff */
[----:B------:R-:W-:Y:S01]  /*8c60*/  FMUL R3, R47, R12 ;  /* 0x0000000c2f037220 */ /* 0x000fe20000400000 */
[----:B------:R-:W-:Y:S01]  /*8c70*/  F2FP.BF16.F32.PACK_AB R6, R9, R8 ;  /* 0x000000080906723e */ /* 0x000fe200000010ff */
[----:B------:R-:W-:Y:S01]  /*8c80*/  FFMA R2, R49, R53, R2 ;  /* 0x0000003531027223 */ /* 0x000fe20000000002 */
[----:B------:R-:W-:Y:S01]  /*8c90*/  FMUL R10, R47, R13 ;  /* 0x0000000d2f0a7220 */ /* 0x000fe20000400000 */
[----:B------:R-:W-:Y:S01]  /*8ca0*/  FFMA R3, R49, R54, R3 ;  /* 0x0000003631037223 */ /* 0x000fe20000000003 */
[----:B------:R-:W-:Y:S01]  /*8cb0*/  SHF.L.U32 R68, R71, 0x10, RZ ;  /* 0x0000001047447819 */ /* 0x000fe200000006ff */
[----:B------:R-:W-:Y:S01]  /*8cc0*/  FMUL R11, R47, R14 ;  /* 0x0000000e2f0b7220 */ /* 0x000fe20000400000 */
[----:B------:R-:W-:Y:S01]  /*8cd0*/  F2FP.BF16.F32.PACK_AB R7, R2, R0 ;  /* 0x000000000207723e */ /* 0x000fe200000010ff */
[----:B------:R-:W-:Y:S01]  /*8ce0*/  FFMA R10, R49, R55, R10 ;  /* 0x00000037310a7223 */ /* 0x000fe2000000000a */
[C---:B------:R-:W-:Y:S01]  /*8cf0*/  FMUL R15, R47.reuse, R15 ;  /* 0x0000000f2f0f7220 */ /* 0x040fe20000400000 */
[C---:B------:R-:W-:Y:S01]  /*8d00*/  FMUL R12, R47.reuse, R16 ;  /* 0x000000102f0c7220 */ /* 0x040fe20000400000 */
[----:B------:R-:W-:Y:S01]  /*8d10*/  FMUL R13, R47, R17 ;  /* 0x000000112f0d7220 */ /* 0x000fe20000400000 */
[----:B------:R1:W-:Y:S01]  /*8d20*/  STS.128 [R100+0x6000], R4 ;  /* 0x0060000464007388 */ /* 0x0003e20000000c00 */
[----:B------:R-:W-:Y:S01]  /*8d30*/  LOP3.LUT R69, R71, 0xffff0000, RZ, 0xc0, !PT ;  /* 0xffff000047457812 */ /* 0x000fe200078ec0ff */
[C---:B------:R-:W-:Y:S01]  /*8d40*/  FFMA R11, R49.reuse, R56, R11 ;  /* 0x00000038310b7223 */ /* 0x040fe2000000000b */
[----:B------:R-:W-:Y:S01]  /*8d50*/  SHF.L.U32 R70, R76, 0x10, RZ ;  /* 0x000000104c467819 */ /* 0x000fe200000006ff */
[C---:B------:R-:W-:Y:S01]  /*8d60*/  FFMA R15, R49.reuse, R57, R15 ;  /* 0x00000039310f7223 */ /* 0x040fe2000000000f */
[----:B------:R-:W-:Y:S01]  /*8d70*/  F2FP.BF16.F32.PACK_AB R8, R10, R3 ;  /* 0x000000030a08723e */ /* 0x000fe200000010ff */
[C---:B------:R-:W-:Y:S01]  /*8d80*/  FFMA R12, R49.reuse, R58, R12 ;  /* 0x0000003a310c7223 */ /* 0x040fe2000000000c */
[----:B------:R-:W-:Y:S01]  /*8d90*/  FFMA R13, R49, R59, R13 ;  /* 0x0000003b310d7223 */ /* 0x000fe2000000000d */
[C---:B------:R-:W-:Y:S01]  /*8da0*/  FMUL R14, R47.reuse, R18 ;  /* 0x000000122f0e7220 */ /* 0x040fe20000400000 */
[C---:B------:R-:W-:Y:S01]  /*8db0*/  FMUL R19, R47.reuse, R19 ;  /* 0x000000132f137220 */ /* 0x040fe20000400000 */
[C---:B------:R-:W-:Y:S01]  /*8dc0*/  FMUL R16, R47.reuse, R20 ;  /* 0x000000142f107220 */ /* 0x040fe20000400000 */
[----:B------:R-:W-:Y:S01]  /*8dd0*/  FMUL R17, R47, R21 ;  /* 0x000000152f117220 */ /* 0x000fe20000400000 */
[----:B------:R-:W-:Y:S01]  /*8de0*/  FFMA R14, R49, R60, R14 ;  /* 0x0000003c310e7223 */ /* 0x000fe2000000000e */
        /* <DEDUP_REMOVED lines=9> */
[----:B------:R-:W-:Y:S01]  /*8e80*/  F2FP.BF16.F32.PACK_AB R9, R15, R11 ;  /* 0x0000000b0f09723e */ /* 0x000fe200000010ff */
[----:B------:R-:W-:Y:S01]  /*8e90*/  FFMA R23, R49, R65, R23 ;  /* 0x0000004131177223 */ /* 0x000fe20000000017 */
[----:B------:R-:W-:Y:S01]  /*8ea0*/  FMUL R27, R47, R27 ;  /* 0x0000001b2f1b7220 */ /* 0x000fe20000400000 */
[----:B------:R-:W-:Y:S01]  /*8eb0*/  F2FP.BF16.F32.PACK_AB R10, R13, R12 ;  /* 0x0000000c0d0a723e */ /* 0x000fe200000010ff */
[----:B------:R-:W-:Y:S01]  /*8ec0*/  FFMA R20, R49, R66, R20 ;  /* 0x0000004231147223 */ /* 0x000fe20000000014 */
[----:B------:R-:W-:Y:S01]  /*8ed0*/  F2FP.BF16.F32.PACK_AB R11, R19, R14 ;  /* 0x0000000e130b723e */ /* 0x000fe200000010ff */
[----:B------:R-:W-:Y:S01]  /*8ee0*/  FMUL R24, R47, R28 ;  /* 0x0000001c2f187220 */ /* 0x000fe20000400000 */
[----:B------:R-:W-:Y:S01]  /*8ef0*/  LOP3.LUT R71, R76, 0xffff0000, RZ, 0xc0, !PT ;  /* 0xffff00004c477812 */ /* 0x000fe200078ec0ff */
[----:B------:R-:W-:Y:S01]  /*8f00*/  FFMA R21, R49, R67, R21 ;  /* 0x0000004331157223 */ /* 0x000fe20000000015 */
[----:B------:R-:W-:Y:S01]  /*8f10*/  SHF.L.U32 R72, R77, 0x10, RZ ;  /* 0x000000104d487819 */ /* 0x000fe200000006ff */
[----:B------:R1:W-:Y:S01]  /*8f20*/  STS.128 [R99+0x6010], R8 ;  /* 0x0060100863007388 */ /* 0x0003e20000000c00 */
[----:B------:R-:W-:Y:S01]  /*8f30*/  FMUL R25, R47, R29 ;  /* 0x0000001d2f197220 */ /* 0x000fe20000400000 */
[----:B------:R-:W-:Y:S01]  /*8f40*/  FFMA R22, R49, R68, R22 ;  /* 0x0000004431167223 */ /* 0x000fe20000000016 */
[----:B------:R-:W-:Y:S01]  /*8f50*/  LOP3.LUT R73, R77, 0xffff0000, RZ, 0xc0, !PT ;  /* 0xffff00004d497812 */ /* 0x000fe200078ec0ff */
[----:B------:R-:W-:Y:S01]  /*8f60*/  FMUL R26, R47, R30 ;  /* 0x0000001e2f1a7220 */ /* 0x000fe20000400000 */
[----:B------:R-:W-:Y:S01]  /*8f70*/  FFMA R27, R49, R69, R27 ;  /* 0x00000045311b7223 */ /* 0x000fe2000000001b */
[C---:B------:R-:W-:Y:S01]  /*8f80*/  SHF.L.U32 R74, R78.reuse, 0x10, RZ ;  /* 0x000000104e4a7819 */ /* 0x040fe200000006ff */
[----:B------:R-:W-:Y:S01]  /*8f90*/  FMUL R31, R47, R31 ;  /* 0x0000001f2f1f7220 */ /* 0x000fe20000400000 */
[----:B------:R-:W-:Y:S01]  /*8fa0*/  FFMA R24, R49, R70, R24 ;  /* 0x0000004631187223 */ /* 0x000fe20000000018 */
[----:B------:R-:W-:Y:S01]  /*8fb0*/  LOP3.LUT R75, R78, 0xffff0000, RZ, 0xc0, !PT ;  /* 0xffff00004e4b7812 */ /* 0x000fe200078ec0ff */
[----:B------:R-:W-:Y:S01]  /*8fc0*/  FMUL R28, R47, R32 ;  /* 0x000000202f1c7220 */ /* 0x000fe20000400000 */
[----:B------:R-:W-:Y:S01]  /*8fd0*/  FFMA R25, R49, R71, R25 ;  /* 0x0000004731197223 */ /* 0x000fe20000000019 */
[----:B------:R-:W-:Y:S01]  /*8fe0*/  SHF.L.U32 R76, R79, 0x10, RZ ;  /* 0x000000104f4c7819 */ /* 0x000fe200000006ff */
[----:B------:R-:W-:Y:S01]  /*8ff0*/  FMUL R29, R47, R33 ;  /* 0x000000212f1d7220 */ /* 0x000fe20000400000 */
[----:B------:R-:W-:Y:S01]  /*9000*/  F2FP.BF16.F32.PACK_AB R16, R17, R16 ;  /* 0x000000101110723e */ /* 0x000fe200000010ff */
[----:B------:R-:W-:Y:S01]  /*9010*/  FFMA R26, R49, R72, R26 ;  /* 0x00000048311a7223 */ /* 0x000fe2000000001a */
[----:B------:R-:W-:Y:S01]  /*9020*/  LOP3.LUT R77, R79, 0xffff0000, RZ, 0xc0, !PT ;  /* 0xffff00004f4d7812 */ /* 0x000fe200078ec0ff */
        /* <DEDUP_REMOVED lines=33> */
.L_x_134:
[----:B------:R-:W-:Y:S05]  /*9240*/  BSYNC.RECONVERGENT B0 ;  /* 0x0000000000007941 */ /* 0x000fea0003800200 */
.L_x_133:
[----:B------:R-:W-:Y:S01]  /*9250*/  BAR.SYNC.DEFER_BLOCKING 0x1, 0x80 ;  /* 0x0042000000007b1d */ /* 0x000fe20000010000 */
[----:B------:R-:W-:Y:S01]  /*9260*/  UISETP.NE.AND UP0, UPT, UR49, -0x4, UPT ;  /* 0xfffffffc3100788c */ /* 0x000fe2000bf05270 */
[----:B------:R-:W-:Y:S08]  /*9270*/  IADD3 R45, PT, PT, R45, 0x1, RZ ;  /* 0x000000012d2d7810 */ /* 0x000ff00007ffe0ff */
[----:B------:R-:W-:Y:S05]  /*9280*/  BRA.U !UP0, `(.L_x_135) ;  /* 0x0000000108287547 */ /* 0x000fea000b800000 */
[----:B------:R-:W-:Y:S01]  /*9290*/  ISETP.NE.AND P0, PT, R107, RZ, PT ;  /* 0x000000ff6b00720c */ /* 0x000fe20003f05270 */
[----:B------:R-:W-:Y:S01]  /*92a0*/  IMAD.U32 R2, RZ, RZ, UR51 ;  /* 0x00000033ff027e24 */ /* 0x000fe2000f8e00ff */
[----:B------:R-:W-:Y:S01]  /*92b0*/  UIADD3 UR51, UPT, UPT, UR51, 0x1, URZ ;  /* 0x0000000133337890 */ /* 0x000fe2000fffe0ff */
[----:B------:R-:W-:Y:S03]  /*92c0*/  IMAD.U32 R0, RZ, RZ, UR37 ;  /* 0x00000025ff007e24 */ /* 0x000fe6000f8e00ff */
[----:B------:R-:W-:Y:S04]  /*92d0*/  UISETP.NE.AND UP0, UPT, UR51, 0x4, UPT ;  /* 0x000000043300788c */ /* 0x000fe8000bf05270 */
[----:B------:R-:W-:Y:S03]  /*92e0*/  USEL UR51, UR51, URZ, UP0 ;  /* 0x000000ff33337287 */ /* 0x000fe60008000000 */
[----:B------:R-:W-:Y:S05]  /*92f0*/  @P0 LEA R2, R2, UR48, 0x3 ;  /* 0x0000003002020c11 */ /* 0x000fea000f8e18ff */
[----:B------:R-:W-:Y:S05]  /*9300*/  @P0 VIADD R2, R2, 0x70 ;  /* 0x0000007002020836 */ /* 0x000fea0000000000 */
[----:B------:R-:W-:Y:S04]  /*9310*/  @P0 PRMT R0, R0, 0x654, R2 ;  /* 0x0000065400000816 */ /* 0x000fe80000000002 */
[----:B------:R2:W-:Y:S03]  /*9320*/  @P0 SYNCS.ARRIVE.TRANS64.RED.A1T0 RZ, [R0+URZ], RZ ;  /* 0x000000ff00ff09a7 */ /* 0x0005e600081004ff */
.L_x_135:
[----:B------:R-:W-:Y:S01]  /*9330*/  ISETP.NE.AND P2, PT, R103, RZ, PT ;  /* 0x000000ff6700720c */ /* 0x000fe20003f45270 */
[----:B------:R-:W-:Y:S01]  /*9340*/  IMAD.IADD R2, R43, 0x1, R86 ;  /* 0x000000012b027824 */ /* 0x000fe200078e0256 */
[----:B------:R-:W-:Y:S01]  /*9350*/  ISETP.NE.AND P0, PT, R105, 0x2, PT ;  /* 0x000000026900780c */ /* 0x000fe20003f05270 */
[----:B--2---:R-:W-:Y:S01]  /*9360*/  IMAD.IADD R0, R44, 0x1, R87 ;  /* 0x000000012c007824 */ /* 0x004fe200078e0257 */
[----:B------:R-:W-:Y:S01]  /*9370*/  ISETP.NE.AND P1, PT, R45, 0x2, PT ;  /* 0x000000022d00780c */ /* 0x000fe20003f25270 */
[----:B------:R-:W-:Y:S01]  /*9380*/  UIADD3 UR49, UPT, UPT, UR49, 0x4, URZ ;  /* 0x0000000431317890 */ /* 0x000fe2000fffe0ff */
[----:B------:R-:W-:Y:S02]  /*9390*/  R2UR UR12, R2 ;  /* 0x00000000020c72ca */ /* 0x000fe400000e0000 */
[----:B------:R-:W-:Y:S02]  /*93a0*/  R2UR UR20, R0 ;  /* 0x00000000001472ca */ /* 0x000fe400000e0000 */
[----:B------:R-:W-:Y:S02]  /*93b0*/  SEL R2, RZ, 0x1, P0 ;  /* 0x00000001ff027807 */ /* 0x000fe40000000000 */
[----:B------:R-:W-:Y:S02]  /*93c0*/  SEL R0, RZ, 0x1, P1 ;  /* 0x00000001ff007807 */ /* 0x000fe40000800000 */
[----:B------:R-:W-:Y:S02]  /*93d0*/  @P2 R2UR UR36, R94 ;  /* 0x000000005e2422ca */ /* 0x000fe400000e0000 */
[----:B------:R-:W-:Y:S02]  /*93e0*/  LOP3.LUT R95, R95, R2, RZ, 0x3c, !PT ;  /* 0x000000025f5f7212 */ /* 0x000fe400078e3cff */
[----:B------:R-:W-:Y:S02]  /*93f0*/  LOP3.LUT R96, R96, R0, RZ, 0x3c, !PT ;  /* 0x0000000060607212 */ /* 0x000fe400078e3cff */
[----:B------:R-:W-:Y:S02]  /*9400*/  SEL R105, R105, RZ, P0 ;  /* 0x000000ff69697207 */ /* 0x000fe40000000000 */
[----:B------:R-:W-:Y:S01]  /*9410*/  SEL R45, R45, RZ, P1 ;  /* 0x000000ff2d2d7207 */ /* 0x000fe20000800000 */
[----:B------:R-:W-:Y:S06]  /*9420*/  @P2 BRA `(.L_x_136) ;  /* 0xffffffc000502947 */ /* 0x000fec000383ffff */
[----:B------:R-:W-:-:S09]  /*9430*/  UISETP.NE.AND UP0, UPT, UR50, URZ, UPT ;  /* 0x000000ff3200728c */ /* 0x000fd2000bf05270 */
[----:B------:R-:W-:Y:S05]  /*9440*/  BRA.U !UP0, `(.L_x_137) ;  /* 0x0000000108487547 */ /* 0x000fea000b800000 */
[----:B------:R-:W2:Y:S02]  /*9450*/  LDCU.64 UR4, c[0x0][0xc90] ;  /* 0x00019200ff0477ac */ /* 0x000ea40008000a00 */
[----:B--2---:R-:W-:-:S04]  /*9460*/  UISETP.NE.U32.AND UP0, UPT, UR4, URZ, UPT ;  /* 0x000000ff0400728c */ /* 0x004fc8000bf05070 */
[----:B------:R-:W-:-:S09]  /*9470*/  UISETP.NE.AND.EX UP0, UPT, UR5, URZ, UPT, UP0 ;  /* 0x000000ff0500728c */ /* 0x000fd2000bf05300 */
[----:B------:R-:W-:Y:S05]  /*9480*/  BRA.U UP0, `(.L_x_138) ;  /* 0x00000001000c7547 */ /* 0x000fea000b800000 */
[----:B------:R-:W-:-:S13]  /*9490*/  FSETP.NEU.AND P0, PT, R49, RZ, PT ;  /* 0x000000ff3100720b */ /* 0x000fda0003f0d000 */
[----:B------:R-:W-:Y:S05]  /*94a0*/  @!P0 EXIT ;  /* 0x000000000000894d */ /* 0x000fea0003800000 */
[----:B------:R-:W-:Y:S05]  /*94b0*/  BRA `(.L_x_137) ;  /* 0x00000000002c7947 */ /* 0x000fea0003800000 */
.L_x_138:
[----:B------:R-:W-:Y:S01]  /*94c0*/  ISETP.NE.AND P0, PT, R104, RZ, PT ;  /* 0x000000ff6800720c */ /* 0x000fe20003f05270 */
[----:B------:R-:W-:-:S12]  /*94d0*/  BSSY.RECONVERGENT B0, `(.L_x_137) ;  /* 0x0000009000007945 */ /* 0x000fd80003800200 */
[----:B------:R-:W-:Y:S05]  /*94e0*/  @P0 BRA `(.L_x_139) ;  /* 0x0000000000140947 */ /* 0x000fea0003800000 */
[----:B------:R-:W2:Y:S02]  /*94f0*/  LDCU.64 UR4, c[0x0][0xc88] ;  /* 0x00019100ff0477ac */ /* 0x000ea40008000a00 */
[----:B--2---:R-:W-:-:S04]  /*9500*/  ISETP.NE.U32.AND P0, PT, RZ, UR4, PT ;  /* 0x00000004ff007c0c */ /* 0x004fc8000bf05070 */
[----:B------:R-:W-:-:S13]  /*9510*/  ISETP.NE.AND.EX P0, PT, RZ, UR5, PT, P0 ;  /* 0x00000005ff007c0c */ /* 0x000fda000bf05300 */
[----:B------:R-:W-:Y:S05]  /*9520*/  @!P0 EXIT ;  /* 0x000000000000894d */ /* 0x000fea0003800000 */
[----:B------:R-:W-:Y:S05]  /*9530*/  BRA `(.L_x_140) ;  /* 0x0000000000087947 */ /* 0x000fea0003800000 */
.L_x_139:
[----:B------:R-:W-:-:S13]  /*9540*/  FSETP.NEU.AND P0, PT, R49, RZ, PT ;  /* 0x000000ff3100720b */ /* 0x000fda0003f0d000 */
[----:B------:R-:W-:Y:S05]  /*9550*/  @!P0 EXIT ;  /* 0x000000000000894d */ /* 0x000fea0003800000 */
.L_x_140:
[----:B------:R-:W-:Y:S05]  /*9560*/  BSYNC.RECONVERGENT B0 ;  /* 0x0000000000007941 */ /* 0x000fea0003800200 */
.L_x_137:
[----:B------:R-:W-:Y:S01]  /*9570*/  ULEA UR4, UR51, UR48, 0x3 ;  /* 0x0000003033047291 */ /* 0x000fe2000f8e18ff */
[----:B------:R-:W-:-:S04]  /*9580*/  DEPBAR.LE SB0, 0x0 ;  /* 0x000080000000791a */ /* 0x000fc80000000000 */
[----:B------:R-:W-:-:S04]  /*9590*/  UIADD3 UR4, UPT, UPT, UR4, 0x70, URZ ;  /* 0x0000007004047890 */ /* 0x000fc8000fffe0ff */
[----:B------:R-:W-:-:S09]  /*95a0*/  UPRMT UR4, UR37, 0x654, UR4 ;  /* 0x0000065425047896 */ /* 0x000fd20008000004 */
[----:B------:R-:W-:Y:S01]  /*95b0*/  SYNCS.ARRIVE.TRANS64.RED.A1T0 RZ, [UR4], RZ ;  /* 0x000000ffffff79a7 */ /* 0x000fe20008100404 */
[----:B------:R-:W-:Y:S05]  /*95c0*/  EXIT ;  /* 0x000000000000794d */ /* 0x000fea0003800000 */
.L_x_24:
[----:B--2---:R2:W3:Y:S02]  /*95d0*/  SYNCS.PHASECHK.TRANS64.TRYWAIT P0, [R2+URZ+0xf0], R3 ;  /* 0x0000f003020075a7 */ /* 0x0044e400080011ff */
[----:B---3--:R-:W-:Y:S05]  /*95e0*/  @!P0 NANOSLEEP.SYNCS 0x989680 ;  /* 0x009896800000895d */ /* 0x008fea0003900000 */
[----:B------:R-:W3:Y:S02]  /*95f0*/  @!P0 SYNCS.PHASECHK.TRANS64 P0, [R2+URZ+0xf0], R3 ;  /* 0x0000f003020085a7 */ /* 0x000ee400080010ff */
[----:B---3--:R-:W-:Y:S05]  /*9600*/  @!P0 BRA `(.L_x_24) ;  /* 0xfffffffc00f08947 */ /* 0x008fea000383ffff */
[----:B------:R-:W-:Y:S05]  /*9610*/  BRA `(.L_x_141) ;  /* 0xffffff80008c7947 */ /* 0x000fea000383ffff */
.L_x_27:
[----:B-1----:R-:W-:-:S07]  /*9620*/  MOV R2, UR33 ;  /* 0x0000002100027c02 */ /* 0x002fce0008000f00 */
.L_x_142:
[----:B-1----:R1:W2:Y:S02]  /*9630*/  SYNCS.PHASECHK.TRANS64.TRYWAIT P0, [R2+URZ+0x28], R4 ;  /* 0x00002804020075a7 */ /* 0x0022a400080011ff */
[----:B--2---:R-:W-:Y:S05]  /*9640*/  @!P0 NANOSLEEP.SYNCS 0x989680 ;  /* 0x009896800000895d */ /* 0x004fea0003900000 */
[----:B------:R-:W2:Y:S02]  /*9650*/  @!P0 SYNCS.PHASECHK.TRANS64 P0, [R2+URZ+0x28], R4 ;  /* 0x00002804020085a7 */ /* 0x000ea400080010ff */
[----:B--2---:R-:W-:Y:S05]  /*9660*/  @!P0 BRA `(.L_x_142) ;  /* 0xfffffffc00f08947 */ /* 0x004fea000383ffff */
[----:B------:R-:W-:Y:S05]  /*9670*/  BRA `(.L_x_26) ;  /* 0xffffff8000d87947 */ /* 0x000fea000383ffff */
.L_x_36:
[----:B------:R-:W-:-:S07]  /*9680*/  MOV R2, UR33 ;  /* 0x0000002100027c02 */ /* 0x000fce0008000f00 */
.L_x_143:
[----:B-1----:R1:W2:Y:S02]  /*9690*/  SYNCS.PHASECHK.TRANS64.TRYWAIT P0, [R2+URZ+0x28], R4 ;  /* 0x00002804020075a7 */ /* 0x0022a400080011ff */
[----:B--2---:R-:W-:Y:S05]  /*96a0*/  @!P0 NANOSLEEP.SYNCS 0x989680 ;  /* 0x009896800000895d */ /* 0x004fea0003900000 */
[----:B------:R-:W2:Y:S02]  /*96b0*/  @!P0 SYNCS.PHASECHK.TRANS64 P0, [R2+URZ+0x28], R4 ;  /* 0x00002804020085a7 */ /* 0x000ea400080010ff */
[----:B--2---:R-:W-:Y:S05]  /*96c0*/  @!P0 BRA `(.L_x_143) ;  /* 0xfffffffc00f08947 */ /* 0x004fea000383ffff */
[----:B------:R-:W-:Y:S05]  /*96d0*/  BRA `(.L_x_35) ;  /* 0xffffff8400f07947 */ /* 0x000fea000383ffff */
.L_x_43:
[----:B-1----:R1:W2:Y:S02]  /*96e0*/  SYNCS.PHASECHK.TRANS64.TRYWAIT P0, [R2+URZ+0xa0], R3 ;  /* 0x0000a003020075a7 */ /* 0x0022a400080011ff */
[----:B--2---:R-:W-:Y:S05]  /*96f0*/  @!P0 NANOSLEEP.SYNCS 0x989680 ;  /* 0x009896800000895d */ /* 0x004fea0003900000 */
[----:B------:R-:W2:Y:S02]  /*9700*/  @!P0 SYNCS.PHASECHK.TRANS64 P0, [R2+URZ+0xa0], R3 ;  /* 0x0000a003020085a7 */ /* 0x000ea400080010ff */
[----:B--2---:R-:W-:Y:S05]  /*9710*/  @!P0 BRA `(.L_x_43) ;  /* 0xfffffffc00f08947 */ /* 0x004fea000383ffff */
[----:B------:R-:W-:Y:S05]  /*9720*/  BRA `(.L_x_144) ;  /* 0xffffff8800e87947 */ /* 0x000fea000383ffff */
.L_x_47:
[----:B----4-:R-:W-:-:S07]  /*9730*/  MOV R0, UR4 ;  /* 0x0000000400007c02 */ /* 0x010fce0008000f00 */
.L_x_145:
[----:B-1----:R1:W2:Y:S02]  /*9740*/  SYNCS.PHASECHK.TRANS64.TRYWAIT P0, [R0+URZ], R2 ;  /* 0x00000002000075a7 */ /* 0x0022a400080011ff */
[----:B--2---:R-:W-:Y:S05]  /*9750*/  @!P0 NANOSLEEP.SYNCS 0x989680 ;  /* 0x009896800000895d */ /* 0x004fea0003900000 */
[----:B------:R-:W2:Y:S02]  /*9760*/  @!P0 SYNCS.PHASECHK.TRANS64 P0, [R0+URZ], R2 ;  /* 0x00000002000085a7 */ /* 0x000ea400080010ff */
[----:B--2---:R-:W-:Y:S05]  /*9770*/  @!P0 BRA `(.L_x_145) ;  /* 0xfffffffc00f08947 */ /* 0x004fea000383ffff */
[----:B------:R-:W-:Y:S05]  /*9780*/  BRA `(.L_x_146) ;  /* 0xffffff9000607947 */ /* 0x000fea000383ffff */
.L_x_48:
[----:B----4-:R-:W-:-:S07]  /*9790*/  MOV R0, UR4 ;  /* 0x0000000400007c02 */ /* 0x010fce0008000f00 */
.L_x_147:
[----:B-1----:R1:W2:Y:S02]  /*97a0*/  SYNCS.PHASECHK.TRANS64.TRYWAIT P0, [R0+URZ], R3 ;  /* 0x00000003000075a7 */ /* 0x0022a400080011ff */
[----:B--2---:R-:W-:Y:S05]  /*97b0*/  @!P0 NANOSLEEP.SYNCS 0x989680 ;  /* 0x009896800000895d */ /* 0x004fea0003900000 */
[----:B------:R-:W2:Y:S02]  /*97c0*/  @!P0 SYNCS.PHASECHK.TRANS64 P0, [R0+URZ], R3 ;  /* 0x00000003000085a7 */ /* 0x000ea400080010ff */
[----:B--2---:R-:W-:Y:S05]  /*97d0*/  @!P0 BRA `(.L_x_147) ;  /* 0xfffffffc00f08947 */ /* 0x004fea000383ffff */
[----:B------:R-:W-:Y:S05]  /*97e0*/  BRA `(.L_x_148) ;  /* 0xffffff90006c7947 */ /* 0x000fea000383ffff */
.L_x_49:
[----:B----4-:R-:W-:-:S07]  /*97f0*/  MOV R0, UR4 ;  /* 0x0000000400007c02 */ /* 0x010fce0008000f00 */
.L_x_149:
[----:B-1----:R1:W2:Y:S02]  /*9800*/  SYNCS.PHASECHK.TRANS64.TRYWAIT P0, [R0+URZ], R3 ;  /* 0x00000003000075a7 */ /* 0x0022a400080011ff */
[----:B--2---:R-:W-:Y:S05]  /*9810*/  @!P0 NANOSLEEP.SYNCS 0x989680 ;  /* 0x009896800000895d */ /* 0x004fea0003900000 */
[----:B------:R-:W2:Y:S02]  /*9820*/  @!P0 SYNCS.PHASECHK.TRANS64 P0, [R0+URZ], R3 ;  /* 0x00000003000085a7 */ /* 0x000ea400080010ff */
[----:B--2---:R-:W-:Y:S05]  /*9830*/  @!P0 BRA `(.L_x_149) ;  /* 0xfffffffc00f08947 */ /* 0x004fea000383ffff */
[----:B------:R-:W-:Y:S05]  /*9840*/  BRA `(.L_x_150) ;  /* 0xffffff9000787947 */ /* 0x000fea000383ffff */
.L_x_50:
[----:B----4-:R-:W-:-:S07]  /*9850*/  MOV R0, UR4 ;  /* 0x0000000400007c02 */ /* 0x010fce0008000f00 */
.L_x_151:
[----:B-1----:R1:W2:Y:S02]  /*9860*/  SYNCS.PHASECHK.TRANS64.TRYWAIT P0, [R0+URZ], R3 ;  /* 0x00000003000075a7 */ /* 0x0022a400080011ff */
[----:B--2---:R-:W-:Y:S05]  /*9870*/  @!P0 NANOSLEEP.SYNCS 0x989680 ;  /* 0x009896800000895d */ /* 0x004fea0003900000 */
[----:B------:R-:W2:Y:S02]  /*9880*/  @!P0 SYNCS.PHASECHK.TRANS64 P0, [R0+URZ], R3 ;  /* 0x00000003000085a7 */ /* 0x000ea400080010ff */
[----:B--2---:R-:W-:Y:S05]  /*9890*/  @!P0 BRA `(.L_x_151) ;  /* 0xfffffffc00f08947 */ /* 0x004fea000383ffff */
[----:B------:R-:W-:Y:S05]  /*98a0*/  BRA `(.L_x_152) ;  /* 0xffffff9000847947 */ /* 0x000fea000383ffff */
.L_x_53:
[----:B-1----:R1:W3:Y:S02]  /*98b0*/  SYNCS.PHASECHK.TRANS64.TRYWAIT P0, [R0+URZ+0xe0], R4 ;  /* 0x0000e004000075a7 */ /* 0x0022e400080011ff */
[----:B---3--:R-:W-:Y:S05]  /*98c0*/  @!P0 NANOSLEEP.SYNCS 0x989680 ;  /* 0x009896800000895d */ /* 0x008fea0003900000 */
[----:B------:R-:W3:Y:S02]  /*98d0*/  @!P0 SYNCS.PHASECHK.TRANS64 P0, [R0+URZ+0xe0], R4 ;  /* 0x0000e004000085a7 */ /* 0x000ee400080010ff */
[----:B---3--:R-:W-:Y:S05]  /*98e0*/  @!P0 BRA `(.L_x_53) ;  /* 0xfffffffc00f08947 */ /* 0x008fea000383ffff */
[----:B------:R-:W-:Y:S05]  /*98f0*/  BRA `(.L_x_153) ;  /* 0xffffff9000e07947 */ /* 0x000fea000383ffff */
.L_x_54:
[----:B------:R-:W-:-:S07]  /*9900*/  MOV R0, UR5 ;  /* 0x0000000500007c02 */ /* 0x000fce0008000f00 */
.L_x_154:
[----:B-1----:R1:W3:Y:S02]  /*9910*/  SYNCS.PHASECHK.TRANS64.TRYWAIT P0, [R0+URZ+0xb0], R5 ;  /* 0x0000b005000075a7 */ /* 0x0022e400080011ff */
[----:B---3--:R-:W-:Y:S05]  /*9920*/  @!P0 NANOSLEEP.SYNCS 0x989680 ;  /* 0x009896800000895d */ /* 0x008fea0003900000 */
[----:B------:R-:W3:Y:S02]  /*9930*/  @!P0 SYNCS.PHASECHK.TRANS64 P0, [R0+URZ+0xb0], R5 ;  /* 0x0000b005000085a7 */ /* 0x000ee400080010ff */
[----:B---3--:R-:W-:Y:S05]  /*9940*/  @!P0 BRA `(.L_x_154) ;  /* 0xfffffffc00f08947 */ /* 0x008fea000383ffff */
[----:B------:R-:W-:Y:S05]  /*9950*/  BRA `(.L_x_155) ;  /* 0xffffff9000f07947 */ /* 0x000fea000383ffff */
.L_x_55:
[----:B-1----:R1:W3:Y:S02]  /*9960*/  SYNCS.PHASECHK.TRANS64.TRYWAIT P1, [R0+URZ+0xa0], R4 ;  /* 0x0000a004000075a7 */ /* 0x0022e400080211ff */
[----:B---3--:R-:W-:Y:S05]  /*9970*/  @!P1 NANOSLEEP.SYNCS 0x989680 ;  /* 0x009896800000995d */ /* 0x008fea0003900000 */
[----:B------:R-:W3:Y:S02]  /*9980*/  @!P1 SYNCS.PHASECHK.TRANS64 P1, [R0+URZ+0xa0], R4 ;  /* 0x0000a004000095a7 */ /* 0x000ee400080210ff */
[----:B---3--:R-:W-:Y:S05]  /*9990*/  @!P1 BRA `(.L_x_55) ;  /* 0xfffffffc00f09947 */ /* 0x008fea000383ffff */
[----:B------:R-:W-:Y:S05]  /*99a0*/  BRA `(.L_x_156) ;  /* 0xffffff9400207947 */ /* 0x000fea000383ffff */
.L_x_58:
[----:B------:R-:W-:-:S07]  /*99b0*/  MOV R0, UR5 ;  /* 0x0000000500007c02 */ /* 0x000fce0008000f00 */
.L_x_157:
[----:B-1----:R1:W3:Y:S02]  /*99c0*/  SYNCS.PHASECHK.TRANS64.TRYWAIT P0, [R0+URZ+0xb0], R2 ;  /* 0x0000b002000075a7 */ /* 0x0022e400080011ff */
[----:B---3--:R-:W-:Y:S05]  /*99d0*/  @!P0 NANOSLEEP.SYNCS 0x989680 ;  /* 0x009896800000895d */ /* 0x008fea0003900000 */
[----:B------:R-:W3:Y:S02]  /*99e0*/  @!P0 SYNCS.PHASECHK.TRANS64 P0, [R0+URZ+0xb0], R2 ;  /* 0x0000b002000085a7 */ /* 0x000ee400080010ff */
[----:B---3--:R-:W-:Y:S05]  /*99f0*/  @!P0 BRA `(.L_x_157) ;  /* 0xfffffffc00f08947 */ /* 0x008fea000383ffff */
[----:B------:R-:W-:Y:S05]  /*9a00*/  BRA `(.L_x_57) ;  /* 0xffffff9400747947 */ /* 0x000fea000383ffff */
.L_x_65:
[----:B-1----:R1:W3:Y:S02]  /*9a10*/  SYNCS.PHASECHK.TRANS64.TRYWAIT P1, [R0+URZ+0xa0], R2 ;  /* 0x0000a002000075a7 */ /* 0x0022e400080211ff */
[----:B---3--:R-:W-:Y:S05]  /*9a20*/  @!P1 NANOSLEEP.SYNCS 0x989680 ;  /* 0x009896800000995d */ /* 0x008fea0003900000 */
[----:B------:R-:W3:Y:S02]  /*9a30*/  @!P1 SYNCS.PHASECHK.TRANS64 P1, [R0+URZ+0xa0], R2 ;  /* 0x0000a002000095a7 */ /* 0x000ee400080210ff */
[----:B---3--:R-:W-:Y:S05]  /*9a40*/  @!P1 BRA `(.L_x_65) ;  /* 0xfffffffc00f09947 */ /* 0x008fea000383ffff */
[----:B------:R-:W-:Y:S05]  /*9a50*/  BRA `(.L_x_158) ;  /* 0xffffff9c00887947 */ /* 0x000fea000383ffff */
.L_x_66:
[----:B------:R-:W-:-:S07]  /*9a60*/  MOV R2, UR14 ;  /* 0x0000000e00027c02 */ /* 0x000fce0008000f00 */
.L_x_159:
[----:B-1----:R1:W3:Y:S02]  /*9a70*/  SYNCS.PHASECHK.TRANS64.TRYWAIT P0, [R2+URZ+0xd0], R0 ;  /* 0x0000d000020075a7 */ /* 0x0022e400080011ff */
[----:B---3--:R-:W-:Y:S05]  /*9a80*/  @!P0 NANOSLEEP.SYNCS 0x989680 ;  /* 0x009896800000895d */ /* 0x008fea0003900000 */
[----:B------:R-:W3:Y:S02]  /*9a90*/  @!P0 SYNCS.PHASECHK.TRANS64 P0, [R2+URZ+0xd0], R0 ;  /* 0x0000d000020085a7 */ /* 0x000ee400080010ff */
[----:B---3--:R-:W-:Y:S05]  /*9aa0*/  @!P0 BRA `(.L_x_159) ;  /* 0xfffffffc00f08947 */ /* 0x008fea000383ffff */
[----:B------:R-:W-:Y:S05]  /*9ab0*/  BRA `(.L_x_160) ;  /* 0xffffff9c00c07947 */ /* 0x000fea000383ffff */
.L_x_69:
[----:B------:R-:W-:Y:S07]  /*9ac0*/  MOV R0, UR22 ;  /* 0x0000001600007c02 */ /* 0x000fee0008000f00 */
.L_x_161:
[----:B-1----:R1:W3:Y:S02]  /*9ad0*/  SYNCS.PHASECHK.TRANS64.TRYWAIT P0, [R0+URZ], R2 ;  /* 0x00000002000075a7 */ /* 0x0022e400080011ff */
[----:B---3--:R-:W-:Y:S05]  /*9ae0*/  @!P0 NANOSLEEP.SYNCS 0x989680 ;  /* 0x009896800000895d */ /* 0x008fea0003900000 */
[----:B------:R-:W3:Y:S02]  /*9af0*/  @!P0 SYNCS.PHASECHK.TRANS64 P0, [R0+URZ], R2 ;  /* 0x00000002000085a7 */ /* 0x000ee400080010ff */
[----:B---3--:R-:W-:Y:S05]  /*9b00*/  @!P0 BRA `(.L_x_161) ;  /* 0xfffffffc00f08947 */ /* 0x008fea000383ffff */
[----:B------:R-:W-:Y:S05]  /*9b10*/  BRA `(.L_x_68) ;  /* 0xffffff9c00dc7947 */ /* 0x000fea000383ffff */
.L_x_72:
[----:B------:R-:W-:-:S07]  /*9b20*/  MOV R0, UR5 ;  /* 0x0000000500007c02 */ /* 0x000fce0008000f00 */
.L_x_162:
[----:B--2---:R2:W3:Y:S02]  /*9b30*/  SYNCS.PHASECHK.TRANS64.TRYWAIT P0, [R0+URZ], R2 ;  /* 0x00000002000075a7 */ /* 0x0044e400080011ff */
[----:B---3--:R-:W-:Y:S05]  /*9b40*/  @!P0 NANOSLEEP.SYNCS 0x989680 ;  /* 0x009896800000895d */ /* 0x008fea0003900000 */
[----:B------:R-:W3:Y:S02]  /*9b50*/  @!P0 SYNCS.PHASECHK.TRANS64 P0, [R0+URZ], R2 ;  /* 0x00000002000085a7 */ /* 0x000ee400080010ff */
[----:B---3--:R-:W-:Y:S05]  /*9b60*/  @!P0 BRA `(.L_x_162) ;  /* 0xfffffffc00f08947 */ /* 0x008fea000383ffff */
[----:B------:R-:W-:Y:S05]  /*9b70*/  BRA `(.L_x_163) ;  /* 0xffffffa4001c7947 */ /* 0x000fea000383ffff */
.L_x_73:
[----:B------:R-:W-:-:S07]  /*9b80*/  MOV R0, UR6 ;  /* 0x0000000600007c02 */ /* 0x000fce0008000f00 */
.L_x_164:
[----:B--2---:R2:W3:Y:S02]  /*9b90*/  SYNCS.PHASECHK.TRANS64.TRYWAIT P0, [R0+URZ], R2 ;  /* 0x00000002000075a7 */ /* 0x0044e400080011ff */
[----:B---3--:R-:W-:Y:S05]  /*9ba0*/  @!P0 NANOSLEEP.SYNCS 0x989680 ;  /* 0x009896800000895d */ /* 0x008fea0003900000 */
[----:B------:R-:W3:Y:S02]  /*9bb0*/  @!P0 SYNCS.PHASECHK.TRANS64 P0, [R0+URZ], R2 ;  /* 0x00000002000085a7 */ /* 0x000ee400080010ff */
[----:B---3--:R-:W-:Y:S05]  /*9bc0*/  @!P0 BRA `(.L_x_164) ;  /* 0xfffffffc00f08947 */ /* 0x008fea000383ffff */
[----:B------:R-:W-:Y:S05]  /*9bd0*/  BRA `(.L_x_165) ;  /* 0xffffffa400287947 */ /* 0x000fea000383ffff */
.L_x_78:
[----:B--2---:R2:W3:Y:S02]  /*9be0*/  SYNCS.PHASECHK.TRANS64.TRYWAIT P0, [R0+URZ+0xa0], R2 ;  /* 0x0000a002000075a7 */ /* 0x0044e400080011ff */
[----:B---3--:R-:W-:Y:S05]  /*9bf0*/  @!P0 NANOSLEEP.SYNCS 0x989680 ;  /* 0x009896800000895d */ /* 0x008fea0003900000 */
[----:B------:R-:W3:Y:S02]  /*9c00*/  @!P0 SYNCS.PHASECHK.TRANS64 P0, [R0+URZ+0xa0], R2 ;  /* 0x0000a002000085a7 */ /* 0x000ee400080010ff */
[----:B---3--:R-:W-:Y:S05]  /*9c10*/  @!P0 BRA `(.L_x_78) ;  /* 0xfffffffc00f08947 */ /* 0x008fea000383ffff */
[----:B------:R-:W-:Y:S05]  /*9c20*/  BRA `(.L_x_166) ;  /* 0xffffffa800207947 */ /* 0x000fea000383ffff */
.L_x_81:
[----:B------:R-:W-:Y:S07]  /*9c30*/  MOV R0, UR4 ;  /* 0x0000000400007c02 */ /* 0x000fee0008000f00 */
.L_x_167:
[----:B-1----:R1:W2:Y:S02]  /*9c40*/  SYNCS.PHASECHK.TRANS64.TRYWAIT P0, [R0+URZ+0x98], R2 ;  /* 0x00009802000075a7 */ /* 0x0022a400080011ff */
[----:B--2---:R-:W-:Y:S05]  /*9c50*/  @!P0 NANOSLEEP.SYNCS 0x989680 ;  /* 0x009896800000895d */ /* 0x004fea0003900000 */
[----:B------:R-:W2:Y:S02]  /*9c60*/  @!P0 SYNCS.PHASECHK.TRANS64 P0, [R0+URZ+0x98], R2 ;  /* 0x00009802000085a7 */ /* 0x000ea400080010ff */
[----:B--2---:R-:W-:Y:S05]  /*9c70*/  @!P0 BRA `(.L_x_167) ;  /* 0xfffffffc00f08947 */ /* 0x004fea000383ffff */
[----:B------:R-:W-:Y:S05]  /*9c80*/  BRA `(.L_x_80) ;  /* 0xffffffac001c7947 */ /* 0x000fea000383ffff */
.L_x_84:
[----:B------:R-:W-:Y:S07]  /*9c90*/  MOV R0, UR4 ;  /* 0x0000000400007c02 */ /* 0x000fee0008000f00 */
.L_x_168:
[----:B-1----:R1:W2:Y:S02]  /*9ca0*/  SYNCS.PHASECHK.TRANS64.TRYWAIT P0, [R0+URZ+0x70], R28 ;  /* 0x0000701c000075a7 */ /* 0x0022a400080011ff */
[----:B--2---:R-:W-:Y:S05]  /*9cb0*/  @!P0 NANOSLEEP.SYNCS 0x989680 ;  /* 0x009896800000895d */ /* 0x004fea0003900000 */
[----:B------:R-:W2:Y:S02]  /*9cc0*/  @!P0 SYNCS.PHASECHK.TRANS64 P0, [R0+URZ+0x70], R28 ;  /* 0x0000701c000085a7 */ /* 0x000ea400080010ff */
[----:B--2---:R-:W-:Y:S05]  /*9cd0*/  @!P0 BRA `(.L_x_168) ;  /* 0xfffffffc00f08947 */ /* 0x004fea000383ffff */
[----:B------:R-:W-:Y:S05]  /*9ce0*/  BRA `(.L_x_169) ;  /* 0xffffffac00747947 */ /* 0x000fea000383ffff */
.L_x_85:
[----:B------:R-:W-:Y:S07]  /*9cf0*/  MOV R0, UR4 ;  /* 0x0000000400007c02 */ /* 0x000fee0008000f00 */
.L_x_170:
[----:B-1----:R1:W2:Y:S02]  /*9d00*/  SYNCS.PHASECHK.TRANS64.TRYWAIT P0, [R0+URZ+0x78], R28 ;  /* 0x0000781c000075a7 */ /* 0x0022a400080011ff */
[----:B--2---:R-:W-:Y:S05]  /*9d10*/  @!P0 NANOSLEEP.SYNCS 0x989680 ;  /* 0x009896800000895d */ /* 0x004fea0003900000 */
[----:B------:R-:W2:Y:S02]  /*9d20*/  @!P0 SYNCS.PHASECHK.TRANS64 P0, [R0+URZ+0x78], R28 ;  /* 0x0000781c000085a7 */ /* 0x000ea400080010ff */
[----:B--2---:R-:W-:Y:S05]  /*9d30*/  @!P0 BRA `(.L_x_170) ;  /* 0xfffffffc00f08947 */ /* 0x004fea000383ffff */
[----:B------:R-:W-:Y:S05]  /*9d40*/  BRA `(.L_x_171) ;  /* 0xffffffac00ac7947 */ /* 0x000fea000383ffff */
.L_x_86:
[----:B------:R-:W-:Y:S07]  /*9d50*/  MOV R0, UR4 ;  /* 0x0000000400007c02 */ /* 0x000fee0008000f00 */
.L_x_172:
[----:B-1----:R1:W2:Y:S02]  /*9d60*/  SYNCS.PHASECHK.TRANS64.TRYWAIT P0, [R0+URZ+0x80], R28 ;  /* 0x0000801c000075a7 */ /* 0x0022a400080011ff */
[----:B--2---:R-:W-:Y:S05]  /*9d70*/  @!P0 NANOSLEEP.SYNCS 0x989680 ;  /* 0x009896800000895d */ /* 0x004fea0003900000 */
[----:B------:R-:W2:Y:S02]  /*9d80*/  @!P0 SYNCS.PHASECHK.TRANS64 P0, [R0+URZ+0x80], R28 ;  /* 0x0000801c000085a7 */ /* 0x000ea400080010ff */
[----:B--2---:R-:W-:Y:S05]  /*9d90*/  @!P0 BRA `(.L_x_172) ;  /* 0xfffffffc00f08947 */ /* 0x004fea000383ffff */
[----:B------:R-:W-:Y:S05]  /*9da0*/  BRA `(.L_x_173) ;  /* 0xffffffac00f07947 */ /* 0x000fea000383ffff */
.L_x_87:
[----:B------:R-:W-:Y:S07]  /*9db0*/  MOV R0, UR4 ;  /* 0x0000000400007c02 */ /* 0x000fee0008000f00 */
.L_x_174:
[----:B-1----:R1:W2:Y:S02]  /*9dc0*/  SYNCS.PHASECHK.TRANS64.TRYWAIT P0, [R0+URZ+0x88], R28 ;  /* 0x0000881c000075a7 */ /* 0x0022a400080011ff */
[----:B--2---:R-:W-:Y:S05]  /*9dd0*/  @!P0 NANOSLEEP.SYNCS 0x989680 ;  /* 0x009896800000895d */ /* 0x004fea0003900000 */
[----:B------:R-:W2:Y:S02]  /*9de0*/  @!P0 SYNCS.PHASECHK.TRANS64 P0, [R0+URZ+0x88], R28 ;  /* 0x0000881c000085a7 */ /* 0x000ea400080010ff */
[----:B--2---:R-:W-:Y:S05]  /*9df0*/  @!P0 BRA `(.L_x_174) ;  /* 0xfffffffc00f08947 */ /* 0x004fea000383ffff */
[----:B------:R-:W-:Y:S05]  /*9e00*/  BRA `(.L_x_175) ;  /* 0xffffffb000747947 */ /* 0x000fea000383ffff */
.L_x_89:
[----:B------:R-:W-:-:S07]  /*9e10*/  MOV R0, UR4 ;  /* 0x0000000400007c02 */ /* 0x000fce0008000f00 */
.L_x_176:
[----:B-1----:R1:W3:Y:S02]  /*9e20*/  SYNCS.PHASECHK.TRANS64.TRYWAIT P0, [R0+URZ+0x70], R2 ;  /* 0x00007002000075a7 */ /* 0x0022e400080011ff */
[----:B---3--:R-:W-:Y:S05]  /*9e30*/  @!P0 NANOSLEEP.SYNCS 0x989680 ;  /* 0x009896800000895d */ /* 0x008fea0003900000 */
[----:B------:R-:W3:Y:S02]  /*9e40*/  @!P0 SYNCS.PHASECHK.TRANS64 P0, [R0+URZ+0x70], R2 ;  /* 0x00007002000085a7 */ /* 0x000ee400080010ff */
[----:B---3--:R-:W-:Y:S05]  /*9e50*/  @!P0 BRA `(.L_x_176) ;  /* 0xfffffffc00f08947 */ /* 0x008fea000383ffff */
[----:B------:R-:W-:Y:S05]  /*9e60*/  BRA `(.L_x_177) ;  /* 0xffffffb000e87947 */ /* 0x000fea000383ffff */
.L_x_90:
[----:B-1----:R-:W-:-:S07]  /*9e70*/  MOV R0, UR4 ;  /* 0x0000000400007c02 */ /* 0x002fce0008000f00 */
.L_x_178:
[----:B-1----:R1:W3:Y:S02]  /*9e80*/  SYNCS.PHASECHK.TRANS64.TRYWAIT P0, [R0+URZ+0x78], R2 ;  /* 0x00007802000075a7 */ /* 0x0022e400080011ff */
[----:B---3--:R-:W-:Y:S05]  /*9e90*/  @!P0 NANOSLEEP.SYNCS 0x989680 ;  /* 0x009896800000895d */ /* 0x008fea0003900000 */
[----:B------:R-:W3:Y:S02]  /*9ea0*/  @!P0 SYNCS.PHASECHK.TRANS64 P0, [R0+URZ+0x78], R2 ;  /* 0x00007802000085a7 */ /* 0x000ee400080010ff */
[----:B---3--:R-:W-:Y:S05]  /*9eb0*/  @!P0 BRA `(.L_x_178) ;  /* 0xfffffffc00f08947 */ /* 0x008fea000383ffff */
[----:B------:R-:W-:Y:S05]  /*9ec0*/  BRA `(.L_x_179) ;  /* 0xffffffb000d87947 */ /* 0x000fea000383ffff */
.L_x_91:
[----:B-1----:R-:W-:-:S07]  /*9ed0*/  MOV R0, UR4 ;  /* 0x0000000400007c02 */ /* 0x002fce0008000f00 */
.L_x_180:
[----:B-1----:R1:W3:Y:S02]  /*9ee0*/  SYNCS.PHASECHK.TRANS64.TRYWAIT P0, [R0+URZ+0x80], R2 ;  /* 0x00008002000075a7 */ /* 0x0022e400080011ff */
[----:B---3--:R-:W-:Y:S05]  /*9ef0*/  @!P0 NANOSLEEP.SYNCS 0x989680 ;  /* 0x009896800000895d */ /* 0x008fea0003900000 */
[----:B------:R-:W3:Y:S02]  /*9f00*/  @!P0 SYNCS.PHASECHK.TRANS64 P0, [R0+URZ+0x80], R2 ;  /* 0x00008002000085a7 */ /* 0x000ee400080010ff */
[----:B---3--:R-:W-:Y:S05]  /*9f10*/  @!P0 BRA `(.L_x_180) ;  /* 0xfffffffc00f08947 */ /* 0x008fea000383ffff */
[----:B------:R-:W-:Y:S05]  /*9f20*/  BRA `(.L_x_181) ;  /* 0xffffffb000c87947 */ /* 0x000fea000383ffff */
.L_x_93:
[----:B---3--:R3:W4:Y:S02]  /*9f30*/  SYNCS.PHASECHK.TRANS64.TRYWAIT P0, [R0+URZ+0xa0], R2 ;  /* 0x0000a002000075a7 */ /* 0x00872400080011ff */
[----:B----4-:R-:W-:Y:S05]  /*9f40*/  @!P0 NANOSLEEP.SYNCS 0x989680 ;  /* 0x009896800000895d */ /* 0x010fea0003900000 */
[----:B------:R-:W4:Y:S02]  /*9f50*/  @!P0 SYNCS.PHASECHK.TRANS64 P0, [R0+URZ+0xa0], R2 ;  /* 0x0000a002000085a7 */ /* 0x000f2400080010ff */
[----:B----4-:R-:W-:Y:S05]  /*9f60*/  @!P0 BRA `(.L_x_93) ;  /* 0xfffffffc00f08947 */ /* 0x010fea000383ffff */
[----:B------:R-:W-:Y:S05]  /*9f70*/  BRA `(.L_x_182) ;  /* 0xffffffb400907947 */ /* 0x000fea000383ffff */
.L_x_104:
[----:B-1----:R-:W-:Y:S04]  /*9f80*/  MOV R2, UR48 ;  /* 0x0000003000027c02 */ /* 0x002fe80008000f00 */
[----:B------:R1:W3:Y:S03]  /*9f90*/  SYNCS.PHASECHK.TRANS64.TRYWAIT P1, [R2+URZ+0x50], R3 ;  /* 0x00005003020075a7 */ /* 0x0002e600080211ff */
[----:B---3--:R-:W-:Y:S05]  /*9fa0*/  @!P1 NANOSLEEP.SYNCS 0x989680 ;  /* 0x009896800000995d */ /* 0x008fea0003900000 */
[----:B------:R-:W3:Y:S02]  /*9fb0*/  @!P1 SYNCS.PHASECHK.TRANS64 P1, [R2+URZ+0x50], R3 ;  /* 0x00005003020095a7 */ /* 0x000ee400080210ff */
[----:B---3--:R-:W-:Y:S05]  /*9fc0*/  @!P1 BRA `(.L_x_104) ;  /* 0xfffffffc00ec9947 */ /* 0x008fea000383ffff */
[----:B------:R-:W-:Y:S05]  /*9fd0*/  BRA `(.L_x_103) ;  /* 0xffffffc000947947 */ /* 0x000fea000383ffff */
.L_x_106:
[----:B-1----:R1:W4:Y:S02]  /*9fe0*/  SYNCS.PHASECHK.TRANS64.TRYWAIT P0, [R64+URZ+0xc0], R0 ;  /* 0x0000c000400075a7 */ /* 0x00232400080011ff */
[----:B----4-:R-:W-:Y:S05]  /*9ff0*/  @!P0 NANOSLEEP.SYNCS 0x989680 ;  /* 0x009896800000895d */ /* 0x010fea0003900000 */
[----:B------:R-:W4:Y:S02]  /*a000*/  @!P0 SYNCS.PHASECHK.TRANS64 P0, [R64+URZ+0xc0], R0 ;  /* 0x0000c000400085a7 */ /* 0x000f2400080010ff */
[----:B----4-:R-:W-:Y:S05]  /*a010*/  @!P0 BRA `(.L_x_106) ;  /* 0xfffffffc00f08947 */ /* 0x010fea000383ffff */
[----:B------:R-:W-:Y:S05]  /*a020*/  BRA `(.L_x_105) ;  /* 0xffffffc000bc7947 */ /* 0x000fea000383ffff */
.L_x_115:
[----:B--2---:R2:W4:Y:S02]  /*a030*/  SYNCS.PHASECHK.TRANS64.TRYWAIT P0, [R2+URZ+0x50], R0 ;  /* 0x00005000020075a7 */ /* 0x00452400080011ff */
[----:B----4-:R-:W-:Y:S05]  /*a040*/  @!P0 NANOSLEEP.SYNCS 0x989680 ;  /* 0x009896800000895d */ /* 0x010fea0003900000 */
[----:B------:R-:W4:Y:S02]  /*a050*/  @!P0 SYNCS.PHASECHK.TRANS64 P0, [R2+URZ+0x50], R0 ;  /* 0x00005000020085a7 */ /* 0x000f2400080010ff */
[----:B----4-:R-:W-:Y:S05]  /*a060*/  @!P0 BRA `(.L_x_115) ;  /* 0xfffffffc00f08947 */ /* 0x010fea000383ffff */
[----:B------:R-:W-:Y:S05]  /*a070*/  BRA `(.L_x_114) ;  /* 0xffffffcc00987947 */ /* 0x000fea000383ffff */
.L_x_123:
[----:B--2---:R2:W4:Y:S02]  /*a080*/  SYNCS.PHASECHK.TRANS64.TRYWAIT P0, [R0+URZ+0x50], R6 ;  /* 0x00005006000075a7 */ /* 0x00452400080011ff */
[----:B----4-:R-:W-:Y:S05]  /*a090*/  @!P0 NANOSLEEP.SYNCS 0x989680 ;  /* 0x009896800000895d */ /* 0x010fea0003900000 */
[----:B------:R-:W4:Y:S02]  /*a0a0*/  @!P0 SYNCS.PHASECHK.TRANS64 P0, [R0+URZ+0x50], R6 ;  /* 0x00005006000085a7 */ /* 0x000f2400080010ff */
[----:B----4-:R-:W-:Y:S05]  /*a0b0*/  @!P0 BRA `(.L_x_123) ;  /* 0xfffffffc00f08947 */ /* 0x010fea000383ffff */
[----:B------:R-:W-:Y:S05]  /*a0c0*/  BRA `(.L_x_122) ;  /* 0xffffffd800987947 */ /* 0x000fea000383ffff */
.L_x_131:
[----:B--2---:R2:W4:Y:S02]  /*a0d0*/  SYNCS.PHASECHK.TRANS64.TRYWAIT P0, [R0+URZ+0x50], R5 ;  /* 0x00005005000075a7 */ /* 0x00452400080011ff */
[----:B----4-:R-:W-:Y:S05]  /*a0e0*/  @!P0 NANOSLEEP.SYNCS 0x989680 ;  /* 0x009896800000895d */ /* 0x010fea0003900000 */
[----:B------:R-:W4:Y:S02]  /*a0f0*/  @!P0 SYNCS.PHASECHK.TRANS64 P0, [R0+URZ+0x50], R5 ;  /* 0x00005005000085a7 */ /* 0x000f2400080010ff */
[----:B----4-:R-:W-:Y:S05]  /*a100*/  @!P0 BRA `(.L_x_131) ;  /* 0xfffffffc00f08947 */ /* 0x010fea000383ffff */
[----:B------:R-:W-:Y:S05]  /*a110*/  BRA `(.L_x_130) ;  /* 0xffffffe400987947 */ /* 0x000fea000383ffff */
        .weak           $__internal_0_$__cuda_sm10x_tcgen05_guardrail_trap_col_being_dealloced_not_returned_by_alloc
        .type           $__internal_0_$__cuda_sm10x_tcgen05_guardrail_trap_col_being_dealloced_not_returned_by_alloc,@function
        .size           $__internal_0_$__cuda_sm10x_tcgen05_guardrail_trap_col_being_dealloced_not_returned_by_alloc,($__internal_1_$__cuda_sm10x_tcgen05_guardrail_trap_phase_invalid_during_alloc - $__internal_0_$__cuda_sm10x_tcgen05_guardrail_trap_col_being_dealloced_not_returned_by_alloc)
$__internal_0_$__cuda_sm10x_tcgen05_guardrail_trap_col_being_dealloced_not_returned_by_alloc:
[----:B------:R-:W-:Y:S05]  /*a120*/  BPT.TRAP 0x1 ;  /* 0x000000040000795c */ /* 0x000fea0000300000 */
[----:B------:R-:W-:-:S04]  /*a130*/  HFMA2 R3, -RZ, RZ, 0, 0 ;  /* 0x00000000ff037431 */ /* 0x000fc800000001ff */
[----:B------:R-:W-:Y:S05]  /*a140*/  RET.REL.NODEC R2 `(_ZN7cutlass13device_kernelINS_4gemm6kernel13GemmUniversalIN4cute5tupleIJiiiiEEENS1_10collective13CollectiveMmaINS1_46MainloopSm100TmaUmmaWarpSpecializedBlockScaledILi5ELi2ELi2ENS5_IJNS4_1CILi1EEENSA_ILi4EEESB_EEEEENS5_IJNSA_ILi128EEESF_NSA_ILi256EEEEEENS5_IJNS_12float_e2m1_tENS_13float_ue4m3_tEEEENS5_IJNS5_IJlSB_lEEENS4_6LayoutINS5_IJNS5_IJNS5_IJNSA_ILi32EEESC_EEEiEEENS5_IJNS5_IJNSA_ILi16EEESC_EEEiEEENS5_IJSB_iEEEEEENS5_IJSS_NS5_IJNS5_IJNSA_ILi0EEESB_EEENSA_ILi512EEEEEENS5_IJSV_iEEEEEEEEEEESK_S12_NS4_8TiledMMAINS4_8MMA_AtomIJNS4_17SM100_MMA_MXF4_SSISI_SI_fSJ_Li128ELi128ELi16ELNS4_4UMMA5MajorE0ELS17_0ELNS16_7ScaleInE0ELS18_0EEEEEENSM_INS5_IJSB_SB_SB_EEENS5_IJSV_SV_SV_EEEEENS5_IJNS4_10UnderscoreES1E_S1E_EEEEENS5_IJNS4_23SM90_TMA_LOAD_MULTICASTES1H_EEENS5_IJNS4_14ComposedLayoutINS4_7SwizzleILi3ELi4ELi3EEENS4_18smem_ptr_flag_bitsILi4EEENSM_INS5_IJNSA_ILi8EEESG_EEENS5_IJSG_SB_EEEEEEENSM_INS5_IJNS5_IJNS5_IJSO_SB_EEESR_EEESB_NS5_IJSB_SC_EEEEEENS5_IJNS5_IJNS5_IJSR_SX_EEESW_EEESV_NS5_IJSC_SX_EEEEEEEEEEEvNS4_8identityENS5_IJNS4_13SM90_TMA_LOADES24_EEES22_vS23_EENS_8epilogue10collective18CollectiveEpilogueINS27_23Sm100TmaWarpSpecializedILi4ELi2ELi32ELb1ELb0EEEJSH_NS5_IJNSM_ISF_SB_EENSM_ISN_SB_EEEEENS_10bfloat16_tESL_S2F_SL_NS27_6fusion15FusionCallbacksIS2B_NS2G_17LinearCombinationIS2F_fS2F_fLNS_15FloatRoundStyleE2EEESH_S2E_JEEENS4_5SM1004TMEM4LOAD26SM100_TMEM_LOAD_32dp32b32xES24_NS1J_INS1K_ILi2ELi4ELi3EEENS1M_ILi16EEENSM_INS5_IJS1O_SN_EEENS5_IJSN_SB_EEEEEEENS4_39AutoVectorizingCopyWithAssumedAlignmentILi128EEENS4_14SM90_TMA_STOREES2V_S2X_S2X_EEEvvEEEEvNT_6ParamsE) ;  /* 0xffffff5c02ac7950 */ /* 0x000fea0003c3ffff */
        .weak           $__internal_1_$__cuda_sm10x_tcgen05_guardrail_trap_phase_invalid_during_alloc
        .type           $__internal_1_$__cuda_sm10x_tcgen05_guardrail_trap_phase_invalid_during_alloc,@function
        .size           $__internal_1_$__cuda_sm10x_tcgen05_guardrail_trap_phase_invalid_during_alloc,($__internal_2_$__cuda_sm10x_tcgen05_guardrail_trap_unallocated_columns_being_dealloced - $__internal_1_$__cuda_sm10x_tcgen05_guardrail_trap_phase_invalid_during_alloc)
$__internal_1_$__cuda_sm10x_tcgen05_guardrail_trap_phase_invalid_during_alloc:
[----:B------:R-:W-:Y:S05]  /*a150*/  BPT.TRAP 0x1 ;  /* 0x000000040000795c */ /* 0x000fea0000300000 */
[----:B------:R-:W-:-:S04]  /*a160*/  MOV R3, 0x0 ;  /* 0x0000000000037802 */ /* 0x000fc80000000f00 */
[----:B------:R-:W-:Y:S05]  /*a170*/  RET.REL.NODEC R2 `(_ZN7cutlass13device_kernelINS_4gemm6kernel13GemmUniversalIN4cute5tupleIJiiiiEEENS1_10collective13CollectiveMmaINS1_46MainloopSm100TmaUmmaWarpSpecializedBlockScaledILi5ELi2ELi2ENS5_IJNS4_1CILi1EEENSA_ILi4EEESB_EEEEENS5_IJNSA_ILi128EEESF_NSA_ILi256EEEEEENS5_IJNS_12float_e2m1_tENS_13float_ue4m3_tEEEENS5_IJNS5_IJlSB_lEEENS4_6LayoutINS5_IJNS5_IJNS5_IJNSA_ILi32EEESC_EEEiEEENS5_IJNS5_IJNSA_ILi16EEESC_EEEiEEENS5_IJSB_iEEEEEENS5_IJSS_NS5_IJNS5_IJNSA_ILi0EEESB_EEENSA_ILi512EEEEEENS5_IJSV_iEEEEEEEEEEESK_S12_NS4_8TiledMMAINS4_8MMA_AtomIJNS4_17SM100_MMA_MXF4_SSISI_SI_fSJ_Li128ELi128ELi16ELNS4_4UMMA5MajorE0ELS17_0ELNS16_7ScaleInE0ELS18_0EEEEEENSM_INS5_IJSB_SB_SB_EEENS5_IJSV_SV_SV_EEEEENS5_IJNS4_10UnderscoreES1E_S1E_EEEEENS5_IJNS4_23SM90_TMA_LOAD_MULTICASTES1H_EEENS5_IJNS4_14ComposedLayoutINS4_7SwizzleILi3ELi4ELi3EEENS4_18smem_ptr_flag_bitsILi4EEENSM_INS5_IJNSA_ILi8EEESG_EEENS5_IJSG_SB_EEEEEEENSM_INS5_IJNS5_IJNS5_IJSO_SB_EEESR_EEESB_NS5_IJSB_SC_EEEEEENS5_IJNS5_IJNS5_IJSR_SX_EEESW_EEESV_NS5_IJSC_SX_EEEEEEEEEEEvNS4_8identityENS5_IJNS4_13SM90_TMA_LOADES24_EEES22_vS23_EENS_8epilogue10collective18CollectiveEpilogueINS27_23Sm100TmaWarpSpecializedILi4ELi2ELi32ELb1ELb0EEEJSH_NS5_IJNSM_ISF_SB_EENSM_ISN_SB_EEEEENS_10bfloat16_tESL_S2F_SL_NS27_6fusion15FusionCallbacksIS2B_NS2G_17LinearCombinationIS2F_fS2F_fLNS_15FloatRoundStyleE2EEESH_S2E_JEEENS4_5SM1004TMEM4LOAD26SM100_TMEM_LOAD_32dp32b32xES24_NS1J_INS1K_ILi2ELi4ELi3EEENS1M_ILi16EEENSM_INS5_IJS1O_SN_EEENS5_IJSN_SB_EEEEEEENS4_39AutoVectorizingCopyWithAssumedAlignmentILi128EEENS4_14SM90_TMA_STOREES2V_S2X_S2X_EEEvvEEEEvNT_6ParamsE) ;  /* 0xffffff5c02a07950 */ /* 0x000fea0003c3ffff */
        .weak           $__internal_2_$__cuda_sm10x_tcgen05_guardrail_trap_unallocated_columns_being_dealloced
        .type           $__internal_2_$__cuda_sm10x_tcgen05_guardrail_trap_unallocated_columns_being_dealloced,@function
        .size           $__internal_2_$__cuda_sm10x_tcgen05_guardrail_trap_unallocated_columns_being_dealloced,(.L_x_184 - $__internal_2_$__cuda_sm10x_tcgen05_guardrail_trap_unallocated_columns_being_dealloced)
$__internal_2_$__cuda_sm10x_tcgen05_guardrail_trap_unallocated_columns_being_dealloced:
[----:B------:R-:W-:Y:S05]  /*a180*/  BPT.TRAP 0x1 ;  /* 0x000000040000795c */ /* 0x000fea0000300000 */
[----:B------:R-:W-:-:S04]  /*a190*/  HFMA2 R3, -RZ, RZ, 0, 0 ;  /* 0x00000000ff037431 */ /* 0x000fc800000001ff */
[----:B------:R-:W-:Y:S05]  /*a1a0*/  RET.REL.NODEC R2 `(_ZN7cutlass13device_kernelINS_4gemm6kernel13GemmUniversalIN4cute5tupleIJiiiiEEENS1_10collective13CollectiveMmaINS1_46MainloopSm100TmaUmmaWarpSpecializedBlockScaledILi5ELi2ELi2ENS5_IJNS4_1CILi1EEENSA_ILi4EEESB_EEEEENS5_IJNSA_ILi128EEESF_NSA_ILi256EEEEEENS5_IJNS_12float_e2m1_tENS_13float_ue4m3_tEEEENS5_IJNS5_IJlSB_lEEENS4_6LayoutINS5_IJNS5_IJNS5_IJNSA_ILi32EEESC_EEEiEEENS5_IJNS5_IJNSA_ILi16EEESC_EEEiEEENS5_IJSB_iEEEEEENS5_IJSS_NS5_IJNS5_IJNSA_ILi0EEESB_EEENSA_ILi512EEEEEENS5_IJSV_iEEEEEEEEEEESK_S12_NS4_8TiledMMAINS4_8MMA_AtomIJNS4_17SM100_MMA_MXF4_SSISI_SI_fSJ_Li128ELi128ELi16ELNS4_4UMMA5MajorE0ELS17_0ELNS16_7ScaleInE0ELS18_0EEEEEENSM_INS5_IJSB_SB_SB_EEENS5_IJSV_SV_SV_EEEEENS5_IJNS4_10UnderscoreES1E_S1E_EEEEENS5_IJNS4_23SM90_TMA_LOAD_MULTICASTES1H_EEENS5_IJNS4_14ComposedLayoutINS4_7SwizzleILi3ELi4ELi3EEENS4_18smem_ptr_flag_bitsILi4EEENSM_INS5_IJNSA_ILi8EEESG_EEENS5_IJSG_SB_EEEEEEENSM_INS5_IJNS5_IJNS5_IJSO_SB_EEESR_EEESB_NS5_IJSB_SC_EEEEEENS5_IJNS5_IJNS5_IJSR_SX_EEESW_EEESV_NS5_IJSC_SX_EEEEEEEEEEEvNS4_8identityENS5_IJNS4_13SM90_TMA_LOADES24_EEES22_vS23_EENS_8epilogue10collective18CollectiveEpilogueINS27_23Sm100TmaWarpSpecializedILi4ELi2ELi32ELb1ELb0EEEJSH_NS5_IJNSM_ISF_SB_EENSM_ISN_SB_EEEEENS_10bfloat16_tESL_S2F_SL_NS27_6fusion15FusionCallbacksIS2B_NS2G_17LinearCombinationIS2F_fS2F_fLNS_15FloatRoundStyleE2EEESH_S2E_JEEENS4_5SM1004TMEM4LOAD26SM100_TMEM_LOAD_32dp32b32xES24_NS1J_INS1K_ILi2ELi4ELi3EEENS1M_ILi16EEENSM_INS5_IJS1O_SN_EEENS5_IJSN_SB_EEEEEEENS4_39AutoVectorizingCopyWithAssumedAlignmentILi128EEENS4_14SM90_TMA_STOREES2V_S2X_S2X_EEEvvEEEEvNT_6ParamsE) ;  /* 0xffffff5c02947950 */ /* 0x000fea0003c3ffff */
.L_x_183:
[----:B------:R-:W-:-:S00]  /*a1b0*/  BRA `(.L_x_183) ;  /* 0xfffffffc00fc7947 */ /* 0x000fc0000383ffff */
[----:B------:R-:W-:-:S00]  /*a1c0*/  NOP ;  /* 0x0000000000007918 */ /* 0x000fc00000000000 */
        /* <DEDUP_REMOVED lines=11> */
.L_x_184:


//--------------------- .nv.global.init           --------------------------
	.section	.nv.global.init,"aw",@progbits
.nv.global.init:
	.type		$str$29,@object
	.size		$str$29,($str$30 - $str$29)
$str$29:
        /*0000*/ 	.byte	0x28, 0x61, 0x64, 0x64, 0x72, 0x65, 0x73, 0x73, 0x20, 0x26, 0x20, 0x6d, 0x61, 0x73, 0x6b, 0x29
        /*0010*/ 	.byte	0x20, 0x3d, 0x3d, 0x20, 0x30, 0x00
	.type		$str$30,@object
	.size		$str$30,($str$26 - $str$30)
$str$30:
        /*0016*/ 	.byte	0x2f, 0x74, 0x6d, 0x70, 0x2f, 0x63, 0x75, 0x74, 0x6c, 0x61, 0x73, 0x73, 0x5f, 0x73, 0x77, 0x65
        /*0026*/ 	.byte	0x65, 0x70, 0x5f, 0x73, 0x72, 0x63, 0x2f, 0x69, 0x6e, 0x63, 0x6c, 0x75, 0x64, 0x65, 0x2f, 0x63
        /*0036*/ 	.byte	0x75, 0x74, 0x65, 0x2f, 0x70, 0x6f, 0x69, 0x6e, 0x74, 0x65, 0x72, 0x5f, 0x66, 0x6c, 0x61, 0x67
        /*0046*/ 	.byte	0x67, 0x65, 0x64, 0x2e, 0x68, 0x70, 0x70, 0x00
	.type		$str$26,@object
	.size		$str$26,($str$25 - $str$26)
$str$26:
        /*004e*/ 	.byte	0x2f, 0x74, 0x6d, 0x70, 0x2f, 0x63, 0x75, 0x74, 0x6c, 0x61, 0x73, 0x73, 0x5f, 0x73, 0x77, 0x65
        /*005e*/ 	.byte	0x65, 0x70, 0x5f, 0x73, 0x72, 0x63, 0x2f, 0x69, 0x6e, 0x63, 0x6c, 0x75, 0x64, 0x65, 0x2f, 0x63
        /*006e*/ 	.byte	0x75, 0x74, 0x65, 0x2f, 0x61, 0x74, 0x6f, 0x6d, 0x2f, 0x63, 0x6f, 0x70, 0x79, 0x5f, 0x74, 0x72
        /*007e*/ 	.byte	0x61, 0x69, 0x74, 0x73, 0x5f, 0x73, 0x6d, 0x31, 0x30, 0x30, 0x2e, 0x68, 0x70, 0x70, 0x00
	.type		$str$25,@object
	.size		$str$25,(__unnamed_1 - $str$25)
$str$25:
        /*008d*/ 	.byte	0x28, 0x28, 0x75, 0x69, 0x6e, 0x74, 0x33, 0x32, 0x5f, 0x74, 0x28, 0x74, 0x68, 0x72, 0x65, 0x61
        /*009d*/ 	.byte	0x64, 0x49, 0x64, 0x78, 0x2e, 0x78, 0x29, 0x20, 0x2f, 0x20, 0x33, 0x32, 0x29, 0x20, 0x25, 0x20
        /*00ad*/ 	.byte	0x34, 0x29, 0x20, 0x3d, 0x3d, 0x20, 0x28, 0x28, 0x28, 0x74, 0x6d, 0x65, 0x6d, 0x5f, 0x61, 0x64
        /*00bd*/ 	.byte	0x64, 0x72, 0x20, 0x3e, 0x3e, 0x20, 0x31, 0x36, 0x29, 0x20, 0x2f, 0x20, 0x33, 0x32, 0x29, 0x20
        /*00cd*/ 	.byte	0x25, 0x20, 0x34, 0x29, 0x00
	.type		__unnamed_1,@object
	.size		__unnamed_1,(__unnamed_2 - __unnamed_1)
__unnamed_1:
        /*00d2*/ 	.byte	0x61, 0x75, 0x74, 0x6f, 0x20, 0x63, 0x75, 0x74, 0x65, 0x3a, 0x3a, 0x61, 0x73, 0x5f, 0x70, 0x6f
        /* <DEDUP_REMOVED lines=24> */
        /*0262*/ 	.byte	0x34, 0x30, 0x39, 0x36, 0x3e, 0x3e, 0x3e, 0x3e, 0x5d, 0x00
	.type		__unnamed_2,@object
	.size		__unnamed_2,(.L_2 - __unnamed_2)
__unnamed_2:
        /* <DEDUP_REMOVED lines=42> */
        /*050c*/ 	.byte	0x3e, 0x3e, 0x5d, 0x00
.L_2:


//--------------------- .nv.shared._ZN7cutlass13device_kernelINS_4gemm6kernel13GemmUniversalIN4cute5tupleIJiiiiEEENS1_10collective13CollectiveMmaINS1_46MainloopSm100TmaUmmaWarpSpecializedBlockScaledILi5ELi2ELi2ENS5_IJNS4_1CILi1EEENSA_ILi4EEESB_EEEEENS5_IJNSA_ILi128EEESF_NSA_ILi256EEEEEENS5_IJNS_12float_e2m1_tENS_13float_ue4m3_tEEEENS5_IJNS5_IJlSB_lEEENS4_6LayoutINS5_IJNS5_IJNS5_IJNSA_ILi32EEESC_EEEiEEENS5_IJNS5_IJNSA_ILi16EEESC_EEEiEEENS5_IJSB_iEEEEEENS5_IJSS_NS5_IJNS5_IJNSA_ILi0EEESB_EEENSA_ILi512EEEEEENS5_IJSV_iEEEEEEEEEEESK_S12_NS4_8TiledMMAINS4_8MMA_AtomIJNS4_17SM100_MMA_MXF4_SSISI_SI_fSJ_Li128ELi128ELi16ELNS4_4UMMA5MajorE0ELS17_0ELNS16_7ScaleInE0ELS18_0EEEEEENSM_INS5_IJSB_SB_SB_EEENS5_IJSV_SV_SV_EEEEENS5_IJNS4_10UnderscoreES1E_S1E_EEEEENS5_IJNS4_23SM90_TMA_LOAD_MULTICASTES1H_EEENS5_IJNS4_14ComposedLayoutINS4_7SwizzleILi3ELi4ELi3EEENS4_18smem_ptr_flag_bitsILi4EEENSM_INS5_IJNSA_ILi8EEESG_EEENS5_IJSG_SB_EEEEEEENSM_INS5_IJNS5_IJNS5_IJSO_SB_EEESR_EEESB_NS5_IJSB_SC_EEEEEENS5_IJNS5_IJNS5_IJSR_SX_EEESW_EEESV_NS5_IJSC_SX_EEEEEEEEEEEvNS4_8identityENS5_IJNS4_13SM90_TMA_LOADES24_EEES22_vS23_EENS_8epilogue10collective18CollectiveEpilogueINS27_23Sm100TmaWarpSpecializedILi4ELi2ELi32ELb1ELb0EEEJSH_NS5_IJNSM_ISF_SB_EENSM_ISN_SB_EEEEENS_10bfloat16_tESL_S2F_SL_NS27_6fusion15FusionCallbacksIS2B_NS2G_17LinearCombinationIS2F_fS2F_fLNS_15FloatRoundStyleE2EEESH_S2E_JEEENS4_5SM1004TMEM4LOAD26SM100_TMEM_LOAD_32dp32b32xES24_NS1J_INS1K_ILi2ELi4ELi3EEENS1M_ILi16EEENSM_INS5_IJS1O_SN_EEENS5_IJSN_SB_EEEEEEENS4_39AutoVectorizingCopyWithAssumedAlignmentILi128EEENS4_14SM90_TMA_STOREES2V_S2X_S2X_EEEvvEEEEvNT_6ParamsE --------------------------
	.section	.nv.shared._ZN7cutlass13device_kernelINS_4gemm6kernel13GemmUniversalIN4cute5tupleIJiiiiEEENS1_10collective13CollectiveMmaINS1_46MainloopSm100TmaUmmaWarpSpecializedBlockScaledILi5ELi2ELi2ENS5_IJNS4_1CILi1EEENSA_ILi4EEESB_EEEEENS5_IJNSA_ILi128EEESF_NSA_ILi256EEEEEENS5_IJNS_12float_e2m1_tENS_13float_ue4m3_tEEEENS5_IJNS5_IJlSB_lEEENS4_6LayoutINS5_IJNS5_IJNS5_IJNSA_ILi32EEESC_EEEiEEENS5_IJNS5_IJNSA_ILi16EEESC_EEEiEEENS5_IJSB_iEEEEEENS5_IJSS_NS5_IJNS5_IJNSA_ILi0EEESB_EEENSA_ILi512EEEEEENS5_IJSV_iEEEEEEEEEEESK_S12_NS4_8TiledMMAINS4_8MMA_AtomIJNS4_17SM100_MMA_MXF4_SSISI_SI_fSJ_Li128ELi128ELi16ELNS4_4UMMA5MajorE0ELS17_0ELNS16_7ScaleInE0ELS18_0EEEEEENSM_INS5_IJSB_SB_SB_EEENS5_IJSV_SV_SV_EEEEENS5_IJNS4_10UnderscoreES1E_S1E_EEEEENS5_IJNS4_23SM90_TMA_LOAD_MULTICASTES1H_EEENS5_IJNS4_14ComposedLayoutINS4_7SwizzleILi3ELi4ELi3EEENS4_18smem_ptr_flag_bitsILi4EEENSM_INS5_IJNSA_ILi8EEESG_EEENS5_IJSG_SB_EEEEEEENSM_INS5_IJNS5_IJNS5_IJSO_SB_EEESR_EEESB_NS5_IJSB_SC_EEEEEENS5_IJNS5_IJNS5_IJSR_SX_EEESW_EEESV_NS5_IJSC_SX_EEEEEEEEEEEvNS4_8identityENS5_IJNS4_13SM90_TMA_LOADES24_EEES22_vS23_EENS_8epilogue10collective18CollectiveEpilogueINS27_23Sm100TmaWarpSpecializedILi4ELi2ELi32ELb1ELb0EEEJSH_NS5_IJNSM_ISF_SB_EENSM_ISN_SB_EEEEENS_10bfloat16_tESL_S2F_SL_NS27_6fusion15FusionCallbacksIS2B_NS2G_17LinearCombinationIS2F_fS2F_fLNS_15FloatRoundStyleE2EEESH_S2E_JEEENS4_5SM1004TMEM4LOAD26SM100_TMEM_LOAD_32dp32b32xES24_NS1J_INS1K_ILi2ELi4ELi3EEENS1M_ILi16EEENSM_INS5_IJS1O_SN_EEENS5_IJSN_SB_EEEEEEENS4_39AutoVectorizingCopyWithAssumedAlignmentILi128EEENS4_14SM90_TMA_STOREES2V_S2X_S2X_EEEvvEEEEvNT_6ParamsE,"aw",@nobits
	.sectionflags	@""
	.align	16
	.zero		1024


//--------------------- .nv.shared.reserved.0     --------------------------
	.section	.nv.shared.reserved.0,"aw",@nobits
	.weak		__nv_reservedSMEM_offset_0_alias
	.size		__nv_reservedSMEM_offset_0_alias, 0, 64
	.other		__nv_reservedSMEM_offset_0_alias,@"STO_CUDA_RESERVED_SHARED STV_DEFAULT"
__nv_reservedSMEM_offset_0_alias:
	.zero		0
.nv.shared.reserved.0:
	.zero		64
	.weak		__nv_reservedSMEM_tcgen05_partition
	.type		__nv_reservedSMEM_tcgen05_partition,@object
	.size		__nv_reservedSMEM_tcgen05_partition,(.L_0 - __nv_reservedSMEM_tcgen05_partition)
__nv_reservedSMEM_tcgen05_partition:
	.zero		32
.L_0:


//--------------------- .nv.global                --------------------------
	.section	.nv.global,"aw",@nobits
.nv.global:
	.type		_ZN40_INTERNAL_b71cdf44_4_k_cu_457fad7b_194834cute1_E,@object
	.size		_ZN40_INTERNAL_b71cdf44_4_k_cu_457fad7b_194834cute1_E,(_ZN40_INTERNAL_b71cdf44_4_k_cu_457fad7b_194834cuda3std3__45__cpo6cbeginE - _ZN40_INTERNAL_b71cdf44_4_k_cu_457fad7b_194834cute1_E)
_ZN40_INTERNAL_b71cdf44_4_k_cu_457fad7b_194834cute1_E:
	.zero		1
	.type		_ZN40_INTERNAL_b71cdf44_4_k_cu_457fad7b_194834cuda3std3__45__cpo6cbeginE,@object
	.size		_ZN40_INTERNAL_b71cdf44_4_k_cu_457fad7b_194834cuda3std3__45__cpo6cbeginE,(_ZN40_INTERNAL_b71cdf44_4_k_cu_457fad7b_194834cuda3std3__48in_placeE - _ZN40_INTERNAL_b71cdf44_4_k_cu_457fad7b_194834cuda3std3__45__cpo6cbeginE)
_ZN40_INTERNAL_b71cdf44_4_k_cu_457fad7b_194834cuda3std3__45__cpo6cbeginE:
	.zero		1
	.type		_ZN40_INTERNAL_b71cdf44_4_k_cu_457fad7b_194834cuda3std3__48in_placeE,@object
	.size		_ZN40_INTERNAL_b71cdf44_4_k_cu_457fad7b_194834cuda3std3__48in_placeE,(_ZN40_INTERNAL_b71cdf44_4_k_cu_457fad7b_194834cuda3std6ranges3__45__cpo9iter_moveE - _ZN40_INTERNAL_b71cdf44_4_k_cu_457fad7b_194834cuda3std3__48in_placeE)
_ZN40_INTERNAL_b71cdf44_4_k_cu_457fad7b_194834cuda3std3__48in_placeE:
	.zero		1
	.type		_ZN40_INTERNAL_b71cdf44_4_k_cu_457fad7b_194834cuda3std6ranges3__45__cpo9iter_moveE,@object
	.size		_ZN40_INTERNAL_b71cdf44_4_k_cu_457fad7b_194834cuda3std6ranges3__45__cpo9iter_moveE,(_ZN40_INTERNAL_b71cdf44_4_k_cu_457fad7b_194834cuda3std3__45__cpo5beginE - _ZN40_INTERNAL_b71cdf44_4_k_cu_457fad7b_194834cuda3std6ranges3__45__cpo9iter_moveE)
_ZN40_INTERNAL_b71cdf44_4_k_cu_457fad7b_194834cuda3std6ranges3__45__cpo9iter_moveE:
	.zero		1
	.type		_ZN40_INTERNAL_b71cdf44_4_k_cu_457fad7b_194834cuda3std3__45__cpo5beginE,@object
	.size		_ZN40_INTERNAL_b71cdf44_4_k_cu_457fad7b_194834cuda3std3__45__cpo5beginE,(_ZN40_INTERNAL_b71cdf44_4_k_cu_457fad7b_194834cuda3std3__442_GLOBAL__N__b71cdf44_4_k_cu_457fad7b_194836ignoreE - _ZN40_INTERNAL_b71cdf44_4_k_cu_457fad7b_194834cuda3std3__45__cpo5beginE)
_ZN40_INTERNAL_b71cdf44_4_k_cu_457fad7b_194834cuda3std3__45__cpo5beginE:
	.zero		1
	.type		_ZN40_INTERNAL_b71cdf44_4_k_cu_457fad7b_194834cuda3std3__442_GLOBAL__N__b71cdf44_4_k_cu_457fad7b_194836ignoreE,@object
	.size		_ZN40_INTERNAL_b71cdf44_4_k_cu_457fad7b_194834cuda3std3__442_GLOBAL__N__b71cdf44_4_k_cu_457fad7b_194836ignoreE,(_ZN40_INTERNAL_b71cdf44_4_k_cu_457fad7b_194834cute7productE - _ZN40_INTERNAL_b71cdf44_4_k_cu_457fad7b_194834cuda3std3__442_GLOBAL__N__b71cdf44_4_k_cu_457fad7b_194836ignoreE)
_ZN40_INTERNAL_b71cdf44_4_k_cu_457fad7b_194834cuda3std3__442_GLOBAL__N__b71cdf44_4_k_cu_457fad7b_194836ignoreE:
	.zero		1
	.type		_ZN40_INTERNAL_b71cdf44_4_k_cu_457fad7b_194834cute7productE,@object
	.size		_ZN40_INTERNAL_b71cdf44_4_k_cu_457fad7b_194834cute7productE,(_ZN40_INTERNAL_b71cdf44_4_k_cu_457fad7b_194834cuda3std3__45__cpo3endE - _ZN40_INTERNAL_b71cdf44_4_k_cu_457fad7b_194834cute7productE)
_ZN40_INTERNAL_b71cdf44_4_k_cu_457fad7b_194834cute7productE:
	.zero		1
	.type		_ZN40_INTERNAL_b71cdf44_4_k_cu_457fad7b_194834cuda3std3__45__cpo3endE,@object
	.size		_ZN40_INTERNAL_b71cdf44_4_k_cu_457fad7b_194834cuda3std3__45__cpo3endE,(_ZN40_INTERNAL_b71cdf44_4_k_cu_457fad7b_194834cuda3std3__419piecewise_constructE - _ZN40_INTERNAL_b71cdf44_4_k_cu_457fad7b_194834cuda3std3__45__cpo3endE)
_ZN40_INTERNAL_b71cdf44_4_k_cu_457fad7b_194834cuda3std3__45__cpo3endE:
	.zero		1
	.type		_ZN40_INTERNAL_b71cdf44_4_k_cu_457fad7b_194834cuda3std3__419piecewise_constructE,@object
	.size		_ZN40_INTERNAL_b71cdf44_4_k_cu_457fad7b_194834cuda3std3__419piecewise_constructE,(_ZN40_INTERNAL_b71cdf44_4_k_cu_457fad7b_194834cuda3std3__45__cpo4cendE - _ZN40_INTERNAL_b71cdf44_4_k_cu_457fad7b_194834cuda3std3__419piecewise_constructE)
_ZN40_INTERNAL_b71cdf44_4_k_cu_457fad7b_194834cuda3std3__419piecewise_constructE:
	.zero		1
	.type		_ZN40_INTERNAL_b71cdf44_4_k_cu_457fad7b_194834cuda3std3__45__cpo4cendE,@object
	.size		_ZN40_INTERNAL_b71cdf44_4_k_cu_457fad7b_194834cuda3std3__45__cpo4cendE,(_ZN40_INTERNAL_b71cdf44_4_k_cu_457fad7b_194834cuda3std6ranges3__45__cpo4swapE - _ZN40_INTERNAL_b71cdf44_4_k_cu_457fad7b_194834cuda3std3__45__cpo4cendE)
_ZN40_INTERNAL_b71cdf44_4_k_cu_457fad7b_194834cuda3std3__45__cpo4cendE:
	.zero		1
	.type		_ZN40_INTERNAL_b71cdf44_4_k_cu_457fad7b_194834cuda3std6ranges3__45__cpo4swapE,@object
	.size		_ZN40_INTERNAL_b71cdf44_4_k_cu_457fad7b_194834cuda3std6ranges3__45__cpo4swapE,(.L_10 - _ZN40_INTERNAL_b71cdf44_4_k_cu_457fad7b_194834cuda3std6ranges3__45__cpo4swapE)
_ZN40_INTERNAL_b71cdf44_4_k_cu_457fad7b_194834cuda3std6ranges3__45__cpo4swapE:
	.zero		1
.L_10:


//--------------------- .nv.constant0._ZN7cutlass13device_kernelINS_4gemm6kernel13GemmUniversalIN4cute5tupleIJiiiiEEENS1_10collective13CollectiveMmaINS1_46MainloopSm100TmaUmmaWarpSpecializedBlockScaledILi5ELi2ELi2ENS5_IJNS4_1CILi1EEENSA_ILi4EEESB_EEEEENS5_IJNSA_ILi128EEESF_NSA_ILi256EEEEEENS5_IJNS_12float_e2m1_tENS_13float_ue4m3_tEEEENS5_IJNS5_IJlSB_lEEENS4_6LayoutINS5_IJNS5_IJNS5_IJNSA_ILi32EEESC_EEEiEEENS5_IJNS5_IJNSA_ILi16EEESC_EEEiEEENS5_IJSB_iEEEEEENS5_IJSS_NS5_IJNS5_IJNSA_ILi0EEESB_EEENSA_ILi512EEEEEENS5_IJSV_iEEEEEEEEEEESK_S12_NS4_8TiledMMAINS4_8MMA_AtomIJNS4_17SM100_MMA_MXF4_SSISI_SI_fSJ_Li128ELi128ELi16ELNS4_4UMMA5MajorE0ELS17_0ELNS16_7ScaleInE0ELS18_0EEEEEENSM_INS5_IJSB_SB_SB_EEENS5_IJSV_SV_SV_EEEEENS5_IJNS4_10UnderscoreES1E_S1E_EEEEENS5_IJNS4_23SM90_TMA_LOAD_MULTICASTES1H_EEENS5_IJNS4_14ComposedLayoutINS4_7SwizzleILi3ELi4ELi3EEENS4_18smem_ptr_flag_bitsILi4EEENSM_INS5_IJNSA_ILi8EEESG_EEENS5_IJSG_SB_EEEEEEENSM_INS5_IJNS5_IJNS5_IJSO_SB_EEESR_EEESB_NS5_IJSB_SC_EEEEEENS5_IJNS5_IJNS5_IJSR_SX_EEESW_EEESV_NS5_IJSC_SX_EEEEEEEEEEEvNS4_8identityENS5_IJNS4_13SM90_TMA_LOADES24_EEES22_vS23_EENS_8epilogue10collective18CollectiveEpilogueINS27_23Sm100TmaWarpSpecializedILi4ELi2ELi32ELb1ELb0EEEJSH_NS5_IJNSM_ISF_SB_EENSM_ISN_SB_EEEEENS_10bfloat16_tESL_S2F_SL_NS27_6fusion15FusionCallbacksIS2B_NS2G_17LinearCombinationIS2F_fS2F_fLNS_15FloatRoundStyleE2EEESH_S2E_JEEENS4_5SM1004TMEM4LOAD26SM100_TMEM_LOAD_32dp32b32xES24_NS1J_INS1K_ILi2ELi4ELi3EEENS1M_ILi16EEENSM_INS5_IJS1O_SN_EEENS5_IJSN_SB_EEEEEEENS4_39AutoVectorizingCopyWithAssumedAlignmentILi128EEENS4_14SM90_TMA_STOREES2V_S2X_S2X_EEEvvEEEEvNT_6ParamsE --------------------------
	.section	.nv.constant0._ZN7cutlass13device_kernelINS_4gemm6kernel13GemmUniversalIN4cute5tupleIJiiiiEEENS1_10collective13CollectiveMmaINS1_46MainloopSm100TmaUmmaWarpSpecializedBlockScaledILi5ELi2ELi2ENS5_IJNS4_1CILi1EEENSA_ILi4EEESB_EEEEENS5_IJNSA_ILi128EEESF_NSA_ILi256EEEEEENS5_IJNS_12float_e2m1_tENS_13float_ue4m3_tEEEENS5_IJNS5_IJlSB_lEEENS4_6LayoutINS5_IJNS5_IJNS5_IJNSA_ILi32EEESC_EEEiEEENS5_IJNS5_IJNSA_ILi16EEESC_EEEiEEENS5_IJSB_iEEEEEENS5_IJSS_NS5_IJNS5_IJNSA_ILi0EEESB_EEENSA_ILi512EEEEEENS5_IJSV_iEEEEEEEEEEESK_S12_NS4_8TiledMMAINS4_8MMA_AtomIJNS4_17SM100_MMA_MXF4_SSISI_SI_fSJ_Li128ELi128ELi16ELNS4_4UMMA5MajorE0ELS17_0ELNS16_7ScaleInE0ELS18_0EEEEEENSM_INS5_IJSB_SB_SB_EEENS5_IJSV_SV_SV_EEEEENS5_IJNS4_10UnderscoreES1E_S1E_EEEEENS5_IJNS4_23SM90_TMA_LOAD_MULTICASTES1H_EEENS5_IJNS4_14ComposedLayoutINS4_7SwizzleILi3ELi4ELi3EEENS4_18smem_ptr_flag_bitsILi4EEENSM_INS5_IJNSA_ILi8EEESG_EEENS5_IJSG_SB_EEEEEEENSM_INS5_IJNS5_IJNS5_IJSO_SB_EEESR_EEESB_NS5_IJSB_SC_EEEEEENS5_IJNS5_IJNS5_IJSR_SX_EEESW_EEESV_NS5_IJSC_SX_EEEEEEEEEEEvNS4_8identityENS5_IJNS4_13SM90_TMA_LOADES24_EEES22_vS23_EENS_8epilogue10collective18CollectiveEpilogueINS27_23Sm100TmaWarpSpecializedILi4ELi2ELi32ELb1ELb0EEEJSH_NS5_IJNSM_ISF_SB_EENSM_ISN_SB_EEEEENS_10bfloat16_tESL_S2F_SL_NS27_6fusion15FusionCallbacksIS2B_NS2G_17LinearCombinationIS2F_fS2F_fLNS_15FloatRoundStyleE2EEESH_S2E_JEEENS4_5SM1004TMEM4LOAD26SM100_TMEM_LOAD_32dp32b32xES24_NS1J_INS1K_ILi2ELi4ELi3EEENS1M_ILi16EEENSM_INS5_IJS1O_SN_EEENS5_IJSN_SB_EEEEEEENS4_39AutoVectorizingCopyWithAssumedAlignmentILi128EEENS4_14SM90_TMA_STOREES2V_S2X_S2X_EEEvvEEEEvNT_6ParamsE,"a",@progbits
	.sectionflags	@""
	.align	4
.nv.constant0._ZN7cutlass13device_kernelINS_4gemm6kernel13GemmUniversalIN4cute5tupleIJiiiiEEENS1_10collective13CollectiveMmaINS1_46MainloopSm100TmaUmmaWarpSpecializedBlockScaledILi5ELi2ELi2ENS5_IJNS4_1CILi1EEENSA_ILi4EEESB_EEEEENS5_IJNSA_ILi128EEESF_NSA_ILi256EEEEEENS5_IJNS_12float_e2m1_tENS_13float_ue4m3_tEEEENS5_IJNS5_IJlSB_lEEENS4_6LayoutINS5_IJNS5_IJNS5_IJNSA_ILi32EEESC_EEEiEEENS5_IJNS5_IJNSA_ILi16EEESC_EEEiEEENS5_IJSB_iEEEEEENS5_IJSS_NS5_IJNS5_IJNSA_ILi0EEESB_EEENSA_ILi512EEEEEENS5_IJSV_iEEEEEEEEEEESK_S12_NS4_8TiledMMAINS4_8MMA_AtomIJNS4_17SM100_MMA_MXF4_SSISI_SI_fSJ_Li128ELi128ELi16ELNS4_4UMMA5MajorE0ELS17_0ELNS16_7ScaleInE0ELS18_0EEEEEENSM_INS5_IJSB_SB_SB_EEENS5_IJSV_SV_SV_EEEEENS5_IJNS4_10UnderscoreES1E_S1E_EEEEENS5_IJNS4_23SM90_TMA_LOAD_MULTICASTES1H_EEENS5_IJNS4_14ComposedLayoutINS4_7SwizzleILi3ELi4ELi3EEENS4_18smem_ptr_flag_bitsILi4EEENSM_INS5_IJNSA_ILi8EEESG_EEENS5_IJSG_SB_EEEEEEENSM_INS5_IJNS5_IJNS5_IJSO_SB_EEESR_EEESB_NS5_IJSB_SC_EEEEEENS5_IJNS5_IJNS5_IJSR_SX_EEESW_EEESV_NS5_IJSC_SX_EEEEEEEEEEEvNS4_8identityENS5_IJNS4_13SM90_TMA_LOADES24_EEES22_vS23_EENS_8epilogue10collective18CollectiveEpilogueINS27_23Sm100TmaWarpSpecializedILi4ELi2ELi32ELb1ELb0EEEJSH_NS5_IJNSM_ISF_SB_EENSM_ISN_SB_EEEEENS_10bfloat16_tESL_S2F_SL_NS27_6fusion15FusionCallbacksIS2B_NS2G_17LinearCombinationIS2F_fS2F_fLNS_15FloatRoundStyleE2EEESH_S2E_JEEENS4_5SM1004TMEM4LOAD26SM100_TMEM_LOAD_32dp32b32xES24_NS1J_INS1K_ILi2ELi4ELi3EEENS1M_ILi16EEENSM_INS5_IJS1O_SN_EEENS5_IJSN_SB_EEEEEEENS4_39AutoVectorizingCopyWithAssumedAlignmentILi128EEENS4_14SM90_TMA_STOREES2V_S2X_S2X_EEEvvEEEEvNT_6ParamsE:
	.zero		3968


//--------------------- SYMBOLS --------------------------

	.type		.nv.reservedSmem.offset0,@object
	.size		.nv.reservedSmem.offset0,0x4
	.type		.nv.reservedSmem.cap,@object
	.size		.nv.reservedSmem.cap,0x4
	.type		__assertfail,@function
